//
// Generated by NVIDIA NVVM Compiler
//
// Compiler Build ID: CL-36424714
// Cuda compilation tools, release 13.0, V13.0.88
// Based on NVVM 20.0.0
//

.version 9.0
.target sm_100
.address_size 64

	// .globl	_Z10fillRandomPfimS_
// _ZZ7matMultPfmS_mS_mmE2as has been demoted
// _ZZ7matMultPfmS_mS_mmE2bs has been demoted
// _ZZ17multMatVecPlusVecPfmS_S_S_iE2as has been demoted
// _ZZ17multMatVecPlusVecPfmS_S_S_iE2bs has been demoted

.visible .entry _Z10fillRandomPfimS_(
	.param .u64 .ptr .align 1 _Z10fillRandomPfimS__param_0,
	.param .u32 _Z10fillRandomPfimS__param_1,
	.param .u64 _Z10fillRandomPfimS__param_2,
	.param .u64 .ptr .align 1 _Z10fillRandomPfimS__param_3
)
{
	.reg .b32 	%r<11>;
	.reg .b32 	%f<4>;
	.reg .b64 	%rd<14>;

	ld.param.u64 	%rd1, [_Z10fillRandomPfimS__param_0];
	ld.param.u32 	%r1, [_Z10fillRandomPfimS__param_1];
	ld.param.u64 	%rd2, [_Z10fillRandomPfimS__param_2];
	ld.param.u64 	%rd3, [_Z10fillRandomPfimS__param_3];
	cvta.to.global.u64 	%rd4, %rd1;
	cvta.to.global.u64 	%rd5, %rd3;
	mov.u32 	%r2, %ctaid.x;
	mov.u32 	%r3, %ntid.x;
	mov.u32 	%r4, %tid.x;
	mad.lo.s32 	%r5, %r2, %r3, %r4;
	mov.u32 	%r6, %ctaid.y;
	mov.u32 	%r7, %ntid.y;
	mov.u32 	%r8, %tid.y;
	mad.lo.s32 	%r9, %r6, %r7, %r8;
	cvt.s64.s32 	%rd6, %r5;
	mad.lo.s64 	%rd7, %rd2, %rd6, %rd4;
	mad.lo.s32 	%r10, %r1, %r5, %r9;
	mul.wide.s32 	%rd8, %r10, 4;
	add.s64 	%rd9, %rd5, %rd8;
	ld.global.f32 	%f1, [%rd9];
	mul.wide.u32 	%rd10, %r9, 4;
	add.s64 	%rd11, %rd7, %rd10;
	st.global.f32 	[%rd11], %f1;
	mul.wide.s32 	%rd12, %r5, 4;
	add.s64 	%rd13, %rd7, %rd12;
	mul.f32 	%f2, %f1, 0f41200000;
	atom.global.add.f32 	%f3, [%rd13], %f2;
	ret;

}
	// .globl	_Z7matMultPfmS_mS_mm
.visible .entry _Z7matMultPfmS_mS_mm(
	.param .u64 .ptr .align 1 _Z7matMultPfmS_mS_mm_param_0,
	.param .u64 _Z7matMultPfmS_mS_mm_param_1,
	.param .u64 .ptr .align 1 _Z7matMultPfmS_mS_mm_param_2,
	.param .u64 _Z7matMultPfmS_mS_mm_param_3,
	.param .u64 .ptr .align 1 _Z7matMultPfmS_mS_mm_param_4,
	.param .u64 _Z7matMultPfmS_mS_mm_param_5,
	.param .u64 _Z7matMultPfmS_mS_mm_param_6
)
{
	.reg .pred 	%p<6>;
	.reg .b32 	%r<46>;
	.reg .b32 	%f<85>;
	.reg .b64 	%rd<51>;
	// demoted variable
	.shared .align 4 .b8 _ZZ7matMultPfmS_mS_mmE2as[64];
	// demoted variable
	.shared .align 4 .b8 _ZZ7matMultPfmS_mS_mmE2bs[64];
	ld.param.u64 	%rd19, [_Z7matMultPfmS_mS_mm_param_0];
	ld.param.u64 	%rd20, [_Z7matMultPfmS_mS_mm_param_1];
	ld.param.u64 	%rd21, [_Z7matMultPfmS_mS_mm_param_2];
	ld.param.u64 	%rd16, [_Z7matMultPfmS_mS_mm_param_3];
	ld.param.u32 	%r4, [_Z7matMultPfmS_mS_mm_param_6];
	cvta.to.global.u64 	%rd22, %rd21;
	cvta.to.global.u64 	%rd23, %rd19;
	mov.u32 	%r1, %ctaid.x;
	mov.u32 	%r21, %ctaid.y;
	mov.u32 	%r2, %tid.x;
	mov.u32 	%r3, %tid.y;
	mul.lo.s32 	%r22, %r4, %r21;
	shl.b32 	%r44, %r22, 2;
	add.s32 	%r23, %r4, %r44;
	add.s32 	%r6, %r23, -1;
	shl.b32 	%r7, %r21, 2;
	cvt.u64.u32 	%rd24, %r3;
	add.s32 	%r24, %r7, %r3;
	cvt.u64.u32 	%rd1, %r24;
	mad.lo.s64 	%rd48, %rd20, %rd1, %rd23;
	mul.wide.u32 	%rd25, %r1, 16;
	mad.lo.s64 	%rd26, %rd16, %rd24, %rd25;
	add.s64 	%rd47, %rd22, %rd26;
	setp.gt.s32 	%p1, %r44, %r6;
	mov.f32 	%f84, 0f00000000;
	@%p1 bra 	$L__BB1_7;
	shl.b32 	%r25, %r3, 4;
	mov.u32 	%r26, _ZZ7matMultPfmS_mS_mmE2as;
	add.s32 	%r8, %r26, %r25;
	shl.b32 	%r27, %r2, 2;
	add.s32 	%r9, %r8, %r27;
	mov.u32 	%r28, _ZZ7matMultPfmS_mS_mmE2bs;
	add.s32 	%r11, %r28, %r27;
	add.s32 	%r10, %r11, %r25;
	shl.b64 	%rd4, %rd16, 2;
	mad.lo.s32 	%r29, %r4, %r7, %r4;
	add.s32 	%r30, %r44, 4;
	max.s32 	%r31, %r29, %r30;
	not.b32 	%r32, %r44;
	add.s32 	%r12, %r31, %r32;
	and.b32  	%r33, %r12, 12;
	setp.eq.s32 	%p2, %r33, 12;
	mov.f32 	%f84, 0f00000000;
	@%p2 bra 	$L__BB1_4;
	mul.wide.u32 	%rd5, %r2, 4;
	shr.u32 	%r34, %r12, 2;
	add.s32 	%r35, %r34, 1;
	and.b32  	%r36, %r35, 3;
	neg.s32 	%r42, %r36;
	mov.f32 	%f84, 0f00000000;
$L__BB1_3:
	.pragma "nounroll";
	add.s64 	%rd27, %rd48, %rd5;
	ld.global.f32 	%f12, [%rd27];
	st.shared.f32 	[%r9], %f12;
	add.s64 	%rd28, %rd47, %rd5;
	ld.global.f32 	%f13, [%rd28];
	st.shared.f32 	[%r10], %f13;
	add.s64 	%rd47, %rd47, %rd4;
	bar.sync 	0;
	add.s64 	%rd48, %rd48, 16;
	ld.shared.f32 	%f14, [%r8];
	ld.shared.f32 	%f15, [%r11];
	fma.rn.f32 	%f16, %f14, %f15, %f84;
	ld.shared.f32 	%f17, [%r8+4];
	ld.shared.f32 	%f18, [%r11+16];
	fma.rn.f32 	%f19, %f17, %f18, %f16;
	ld.shared.f32 	%f20, [%r8+8];
	ld.shared.f32 	%f21, [%r11+32];
	fma.rn.f32 	%f22, %f20, %f21, %f19;
	ld.shared.f32 	%f23, [%r8+12];
	ld.shared.f32 	%f24, [%r11+48];
	fma.rn.f32 	%f84, %f23, %f24, %f22;
	bar.sync 	0;
	add.s32 	%r44, %r44, 4;
	add.s32 	%r42, %r42, 1;
	setp.ne.s32 	%p3, %r42, 0;
	@%p3 bra 	$L__BB1_3;
$L__BB1_4:
	setp.lt.u32 	%p4, %r12, 12;
	@%p4 bra 	$L__BB1_7;
	mul.wide.u32 	%rd29, %r2, 4;
	shl.b64 	%rd33, %rd16, 3;
	add.s64 	%rd36, %rd33, %rd33;
$L__BB1_6:
	add.s64 	%rd30, %rd48, %rd29;
	ld.global.f32 	%f25, [%rd30];
	st.shared.f32 	[%r9], %f25;
	add.s64 	%rd31, %rd47, %rd29;
	ld.global.f32 	%f26, [%rd31];
	st.shared.f32 	[%r10], %f26;
	bar.sync 	0;
	ld.shared.f32 	%f27, [%r8];
	ld.shared.f32 	%f28, [%r11];
	fma.rn.f32 	%f29, %f27, %f28, %f84;
	ld.shared.f32 	%f30, [%r8+4];
	ld.shared.f32 	%f31, [%r11+16];
	fma.rn.f32 	%f32, %f30, %f31, %f29;
	ld.shared.f32 	%f33, [%r8+8];
	ld.shared.f32 	%f34, [%r11+32];
	fma.rn.f32 	%f35, %f33, %f34, %f32;
	ld.shared.f32 	%f36, [%r8+12];
	ld.shared.f32 	%f37, [%r11+48];
	fma.rn.f32 	%f38, %f36, %f37, %f35;
	bar.sync 	0;
	ld.global.f32 	%f39, [%rd30+16];
	st.shared.f32 	[%r9], %f39;
	add.s64 	%rd32, %rd31, %rd4;
	ld.global.f32 	%f40, [%rd32];
	st.shared.f32 	[%r10], %f40;
	bar.sync 	0;
	ld.shared.f32 	%f41, [%r8];
	ld.shared.f32 	%f42, [%r11];
	fma.rn.f32 	%f43, %f41, %f42, %f38;
	ld.shared.f32 	%f44, [%r8+4];
	ld.shared.f32 	%f45, [%r11+16];
	fma.rn.f32 	%f46, %f44, %f45, %f43;
	ld.shared.f32 	%f47, [%r8+8];
	ld.shared.f32 	%f48, [%r11+32];
	fma.rn.f32 	%f49, %f47, %f48, %f46;
	ld.shared.f32 	%f50, [%r8+12];
	ld.shared.f32 	%f51, [%r11+48];
	fma.rn.f32 	%f52, %f50, %f51, %f49;
	bar.sync 	0;
	ld.global.f32 	%f53, [%rd30+32];
	st.shared.f32 	[%r9], %f53;
	add.s64 	%rd34, %rd32, %rd4;
	ld.global.f32 	%f54, [%rd34];
	st.shared.f32 	[%r10], %f54;
	bar.sync 	0;
	ld.shared.f32 	%f55, [%r8];
	ld.shared.f32 	%f56, [%r11];
	fma.rn.f32 	%f57, %f55, %f56, %f52;
	ld.shared.f32 	%f58, [%r8+4];
	ld.shared.f32 	%f59, [%r11+16];
	fma.rn.f32 	%f60, %f58, %f59, %f57;
	ld.shared.f32 	%f61, [%r8+8];
	ld.shared.f32 	%f62, [%r11+32];
	fma.rn.f32 	%f63, %f61, %f62, %f60;
	ld.shared.f32 	%f64, [%r8+12];
	ld.shared.f32 	%f65, [%r11+48];
	fma.rn.f32 	%f66, %f64, %f65, %f63;
	bar.sync 	0;
	ld.global.f32 	%f67, [%rd30+48];
	st.shared.f32 	[%r9], %f67;
	add.s64 	%rd35, %rd34, %rd4;
	ld.global.f32 	%f68, [%rd35];
	st.shared.f32 	[%r10], %f68;
	add.s64 	%rd47, %rd47, %rd36;
	bar.sync 	0;
	add.s64 	%rd48, %rd48, 64;
	ld.shared.f32 	%f69, [%r8];
	ld.shared.f32 	%f70, [%r11];
	fma.rn.f32 	%f71, %f69, %f70, %f66;
	ld.shared.f32 	%f72, [%r8+4];
	ld.shared.f32 	%f73, [%r11+16];
	fma.rn.f32 	%f74, %f72, %f73, %f71;
	ld.shared.f32 	%f75, [%r8+8];
	ld.shared.f32 	%f76, [%r11+32];
	fma.rn.f32 	%f77, %f75, %f76, %f74;
	ld.shared.f32 	%f78, [%r8+12];
	ld.shared.f32 	%f79, [%r11+48];
	fma.rn.f32 	%f84, %f78, %f79, %f77;
	bar.sync 	0;
	add.s32 	%r44, %r44, 16;
	setp.le.s32 	%p5, %r44, %r6;
	@%p5 bra 	$L__BB1_6;
$L__BB1_7:
	ld.param.u64 	%rd44, [_Z7matMultPfmS_mS_mm_param_5];
	ld.param.u64 	%rd43, [_Z7matMultPfmS_mS_mm_param_4];
	cvta.to.global.u64 	%rd37, %rd43;
	shl.b32 	%r41, %r1, 2;
	mul.wide.u32 	%rd38, %r41, 4;
	mad.lo.s64 	%rd39, %rd44, %rd1, %rd38;
	add.s64 	%rd40, %rd37, %rd39;
	mul.wide.u32 	%rd41, %r2, 4;
	add.s64 	%rd42, %rd40, %rd41;
	st.global.f32 	[%rd42], %f84;
	ret;

}
	// .globl	_Z7matDiffPfmS_mS_m
.visible .entry _Z7matDiffPfmS_mS_m(
	.param .u64 .ptr .align 1 _Z7matDiffPfmS_mS_m_param_0,
	.param .u64 _Z7matDiffPfmS_mS_m_param_1,
	.param .u64 .ptr .align 1 _Z7matDiffPfmS_mS_m_param_2,
	.param .u64 _Z7matDiffPfmS_mS_m_param_3,
	.param .u64 .ptr .align 1 _Z7matDiffPfmS_mS_m_param_4,
	.param .u64 _Z7matDiffPfmS_mS_m_param_5
)
{
	.reg .b32 	%r<9>;
	.reg .b32 	%f<4>;
	.reg .b64 	%rd<18>;

	ld.param.u64 	%rd1, [_Z7matDiffPfmS_mS_m_param_0];
	ld.param.u64 	%rd2, [_Z7matDiffPfmS_mS_m_param_1];
	ld.param.u64 	%rd3, [_Z7matDiffPfmS_mS_m_param_2];
	ld.param.u64 	%rd4, [_Z7matDiffPfmS_mS_m_param_3];
	ld.param.u64 	%rd5, [_Z7matDiffPfmS_mS_m_param_4];
	ld.param.u64 	%rd6, [_Z7matDiffPfmS_mS_m_param_5];
	cvta.to.global.u64 	%rd7, %rd5;
	cvta.to.global.u64 	%rd8, %rd3;
	cvta.to.global.u64 	%rd9, %rd1;
	mov.u32 	%r1, %ctaid.x;
	mov.u32 	%r2, %ntid.x;
	mov.u32 	%r3, %tid.x;
	mad.lo.s32 	%r4, %r1, %r2, %r3;
	mov.u32 	%r5, %ctaid.y;
	mov.u32 	%r6, %ntid.y;
	mov.u32 	%r7, %tid.y;
	mad.lo.s32 	%r8, %r5, %r6, %r7;
	cvt.s64.s32 	%rd10, %r4;
	mad.lo.s64 	%rd11, %rd2, %rd10, %rd9;
	mad.lo.s64 	%rd12, %rd4, %rd10, %rd8;
	mad.lo.s64 	%rd13, %rd6, %rd10, %rd7;
	mul.wide.u32 	%rd14, %r8, 4;
	add.s64 	%rd15, %rd11, %rd14;
	ld.global.f32 	%f1, [%rd15];
	add.s64 	%rd16, %rd12, %rd14;
	ld.global.f32 	%f2, [%rd16];
	sub.f32 	%f3, %f1, %f2;
	add.s64 	%rd17, %rd13, %rd14;
	st.global.f32 	[%rd17], %f3;
	ret;

}
	// .globl	_Z17multDiagMatAndMatPfmS_mS_m
.visible .entry _Z17multDiagMatAndMatPfmS_mS_m(
	.param .u64 .ptr .align 1 _Z17multDiagMatAndMatPfmS_mS_m_param_0,
	.param .u64 _Z17multDiagMatAndMatPfmS_mS_m_param_1,
	.param .u64 .ptr .align 1 _Z17multDiagMatAndMatPfmS_mS_m_param_2,
	.param .u64 _Z17multDiagMatAndMatPfmS_mS_m_param_3,
	.param .u64 .ptr .align 1 _Z17multDiagMatAndMatPfmS_mS_m_param_4,
	.param .u64 _Z17multDiagMatAndMatPfmS_mS_m_param_5
)
{
	.reg .b32 	%r<9>;
	.reg .b32 	%f<4>;
	.reg .b64 	%rd<19>;

	ld.param.u64 	%rd1, [_Z17multDiagMatAndMatPfmS_mS_m_param_0];
	ld.param.u64 	%rd2, [_Z17multDiagMatAndMatPfmS_mS_m_param_1];
	ld.param.u64 	%rd3, [_Z17multDiagMatAndMatPfmS_mS_m_param_2];
	ld.param.u64 	%rd4, [_Z17multDiagMatAndMatPfmS_mS_m_param_3];
	ld.param.u64 	%rd5, [_Z17multDiagMatAndMatPfmS_mS_m_param_4];
	ld.param.u64 	%rd6, [_Z17multDiagMatAndMatPfmS_mS_m_param_5];
	cvta.to.global.u64 	%rd7, %rd5;
	cvta.to.global.u64 	%rd8, %rd1;
	cvta.to.global.u64 	%rd9, %rd3;
	mov.u32 	%r1, %ctaid.x;
	mov.u32 	%r2, %ntid.x;
	mov.u32 	%r3, %tid.x;
	mad.lo.s32 	%r4, %r1, %r2, %r3;
	mov.u32 	%r5, %ctaid.y;
	mov.u32 	%r6, %ntid.y;
	mov.u32 	%r7, %tid.y;
	mad.lo.s32 	%r8, %r5, %r6, %r7;
	cvt.s64.s32 	%rd10, %r4;
	mad.lo.s64 	%rd11, %rd4, %rd10, %rd9;
	mad.lo.s64 	%rd12, %rd2, %rd10, %rd8;
	mad.lo.s64 	%rd13, %rd6, %rd10, %rd7;
	mul.wide.u32 	%rd14, %r8, 4;
	add.s64 	%rd15, %rd11, %rd14;
	ld.global.f32 	%f1, [%rd15];
	mul.wide.s32 	%rd16, %r4, 4;
	add.s64 	%rd17, %rd12, %rd16;
	ld.global.f32 	%f2, [%rd17];
	mul.f32 	%f3, %f1, %f2;
	add.s64 	%rd18, %rd13, %rd14;
	st.global.f32 	[%rd18], %f3;
	ret;

}
	// .globl	_Z17multMatVecPlusVecPfmS_S_S_i
.visible .entry _Z17multMatVecPlusVecPfmS_S_S_i(
	.param .u64 .ptr .align 1 _Z17multMatVecPlusVecPfmS_S_S_i_param_0,
	.param .u64 _Z17multMatVecPlusVecPfmS_S_S_i_param_1,
	.param .u64 .ptr .align 1 _Z17multMatVecPlusVecPfmS_S_S_i_param_2,
	.param .u64 .ptr .align 1 _Z17multMatVecPlusVecPfmS_S_S_i_param_3,
	.param .u64 .ptr .align 1 _Z17multMatVecPlusVecPfmS_S_S_i_param_4,
	.param .u32 _Z17multMatVecPlusVecPfmS_S_S_i_param_5
)
{
	.reg .pred 	%p<7>;
	.reg .b32 	%r<38>;
	.reg .b32 	%f<87>;
	.reg .b64 	%rd<46>;
	// demoted variable
	.shared .align 4 .b8 _ZZ17multMatVecPlusVecPfmS_S_S_iE2as[64];
	// demoted variable
	.shared .align 4 .b8 _ZZ17multMatVecPlusVecPfmS_S_S_iE2bs[16];
	ld.param.u64 	%rd24, [_Z17multMatVecPlusVecPfmS_S_S_i_param_0];
	ld.param.u64 	%rd20, [_Z17multMatVecPlusVecPfmS_S_S_i_param_1];
	ld.param.u64 	%rd21, [_Z17multMatVecPlusVecPfmS_S_S_i_param_2];
	ld.param.u64 	%rd22, [_Z17multMatVecPlusVecPfmS_S_S_i_param_3];
	ld.param.u64 	%rd23, [_Z17multMatVecPlusVecPfmS_S_S_i_param_4];
	ld.param.u32 	%r18, [_Z17multMatVecPlusVecPfmS_S_S_i_param_5];
	cvta.to.global.u64 	%rd1, %rd24;
	mov.u32 	%r19, %ctaid.y;
	mov.u32 	%r1, %tid.y;
	mul.lo.s32 	%r20, %r18, %r19;
	shl.b32 	%r36, %r20, 2;
	add.s32 	%r3, %r36, %r18;
	shl.b32 	%r4, %r19, 2;
	add.s32 	%r21, %r4, %r1;
	cvt.u64.u32 	%rd2, %r21;
	setp.lt.s32 	%p1, %r18, 1;
	mov.f32 	%f86, 0f00000000;
	@%p1 bra 	$L__BB4_7;
	mad.lo.s64 	%rd43, %rd20, %rd2, %rd1;
	mov.u32 	%r5, %tid.x;
	cvta.to.global.u64 	%rd42, %rd21;
	shl.b32 	%r22, %r1, 4;
	mov.u32 	%r23, _ZZ17multMatVecPlusVecPfmS_S_S_iE2as;
	add.s32 	%r6, %r23, %r22;
	shl.b32 	%r24, %r5, 2;
	add.s32 	%r7, %r6, %r24;
	shl.b32 	%r25, %r1, 2;
	mov.u32 	%r26, _ZZ17multMatVecPlusVecPfmS_S_S_iE2bs;
	add.s32 	%r8, %r26, %r25;
	add.s32 	%r27, %r36, 4;
	max.s32 	%r28, %r3, %r27;
	not.b32 	%r29, %r36;
	add.s32 	%r9, %r28, %r29;
	and.b32  	%r30, %r9, 12;
	setp.eq.s32 	%p2, %r30, 12;
	mov.f32 	%f86, 0f00000000;
	@%p2 bra 	$L__BB4_4;
	mul.wide.u32 	%rd5, %r1, 4;
	mul.wide.u32 	%rd6, %r5, 4;
	shr.u32 	%r31, %r9, 2;
	add.s32 	%r32, %r31, 1;
	and.b32  	%r33, %r32, 3;
	neg.s32 	%r34, %r33;
	mov.f32 	%f86, 0f00000000;
$L__BB4_3:
	.pragma "nounroll";
	add.s64 	%rd25, %rd43, %rd6;
	ld.global.f32 	%f12, [%rd25];
	st.shared.f32 	[%r7], %f12;
	add.s64 	%rd26, %rd42, %rd5;
	ld.global.f32 	%f13, [%rd26];
	st.shared.f32 	[%r8], %f13;
	bar.sync 	0;
	bar.sync 	0;
	add.s64 	%rd42, %rd42, 16;
	add.s64 	%rd43, %rd43, 16;
	ld.shared.f32 	%f14, [%r6];
	ld.shared.f32 	%f15, [_ZZ17multMatVecPlusVecPfmS_S_S_iE2bs];
	fma.rn.f32 	%f16, %f14, %f15, %f86;
	ld.shared.f32 	%f17, [%r6+4];
	ld.shared.f32 	%f18, [_ZZ17multMatVecPlusVecPfmS_S_S_iE2bs+4];
	fma.rn.f32 	%f19, %f17, %f18, %f16;
	ld.shared.f32 	%f20, [%r6+8];
	ld.shared.f32 	%f21, [_ZZ17multMatVecPlusVecPfmS_S_S_iE2bs+8];
	fma.rn.f32 	%f22, %f20, %f21, %f19;
	ld.shared.f32 	%f23, [%r6+12];
	ld.shared.f32 	%f24, [_ZZ17multMatVecPlusVecPfmS_S_S_iE2bs+12];
	fma.rn.f32 	%f86, %f23, %f24, %f22;
	add.s32 	%r36, %r36, 4;
	add.s32 	%r34, %r34, 1;
	setp.ne.s32 	%p3, %r34, 0;
	@%p3 bra 	$L__BB4_3;
$L__BB4_4:
	setp.lt.u32 	%p4, %r9, 12;
	@%p4 bra 	$L__BB4_7;
	mul.wide.u32 	%rd27, %r5, 4;
	add.s64 	%rd28, %rd27, %rd43;
	add.s64 	%rd45, %rd28, 32;
	mul.wide.u32 	%rd29, %r1, 4;
	add.s64 	%rd30, %rd29, %rd42;
	add.s64 	%rd44, %rd30, 32;
$L__BB4_6:
	ld.global.f32 	%f25, [%rd45+-32];
	st.shared.f32 	[%r7], %f25;
	ld.global.f32 	%f26, [%rd44+-32];
	st.shared.f32 	[%r8], %f26;
	bar.sync 	0;
	bar.sync 	0;
	ld.shared.f32 	%f27, [%r6];
	ld.shared.f32 	%f28, [_ZZ17multMatVecPlusVecPfmS_S_S_iE2bs];
	fma.rn.f32 	%f29, %f27, %f28, %f86;
	ld.shared.f32 	%f30, [%r6+4];
	ld.shared.f32 	%f31, [_ZZ17multMatVecPlusVecPfmS_S_S_iE2bs+4];
	fma.rn.f32 	%f32, %f30, %f31, %f29;
	ld.shared.f32 	%f33, [%r6+8];
	ld.shared.f32 	%f34, [_ZZ17multMatVecPlusVecPfmS_S_S_iE2bs+8];
	fma.rn.f32 	%f35, %f33, %f34, %f32;
	ld.shared.f32 	%f36, [%r6+12];
	ld.shared.f32 	%f37, [_ZZ17multMatVecPlusVecPfmS_S_S_iE2bs+12];
	fma.rn.f32 	%f38, %f36, %f37, %f35;
	ld.global.f32 	%f39, [%rd45+-16];
	st.shared.f32 	[%r7], %f39;
	ld.global.f32 	%f40, [%rd44+-16];
	st.shared.f32 	[%r8], %f40;
	bar.sync 	0;
	bar.sync 	0;
	ld.shared.f32 	%f41, [%r6];
	ld.shared.f32 	%f42, [_ZZ17multMatVecPlusVecPfmS_S_S_iE2bs];
	fma.rn.f32 	%f43, %f41, %f42, %f38;
	ld.shared.f32 	%f44, [%r6+4];
	ld.shared.f32 	%f45, [_ZZ17multMatVecPlusVecPfmS_S_S_iE2bs+4];
	fma.rn.f32 	%f46, %f44, %f45, %f43;
	ld.shared.f32 	%f47, [%r6+8];
	ld.shared.f32 	%f48, [_ZZ17multMatVecPlusVecPfmS_S_S_iE2bs+8];
	fma.rn.f32 	%f49, %f47, %f48, %f46;
	ld.shared.f32 	%f50, [%r6+12];
	ld.shared.f32 	%f51, [_ZZ17multMatVecPlusVecPfmS_S_S_iE2bs+12];
	fma.rn.f32 	%f52, %f50, %f51, %f49;
	ld.global.f32 	%f53, [%rd45];
	st.shared.f32 	[%r7], %f53;
	ld.global.f32 	%f54, [%rd44];
	st.shared.f32 	[%r8], %f54;
	bar.sync 	0;
	bar.sync 	0;
	ld.shared.f32 	%f55, [%r6];
	ld.shared.f32 	%f56, [_ZZ17multMatVecPlusVecPfmS_S_S_iE2bs];
	fma.rn.f32 	%f57, %f55, %f56, %f52;
	ld.shared.f32 	%f58, [%r6+4];
	ld.shared.f32 	%f59, [_ZZ17multMatVecPlusVecPfmS_S_S_iE2bs+4];
	fma.rn.f32 	%f60, %f58, %f59, %f57;
	ld.shared.f32 	%f61, [%r6+8];
	ld.shared.f32 	%f62, [_ZZ17multMatVecPlusVecPfmS_S_S_iE2bs+8];
	fma.rn.f32 	%f63, %f61, %f62, %f60;
	ld.shared.f32 	%f64, [%r6+12];
	ld.shared.f32 	%f65, [_ZZ17multMatVecPlusVecPfmS_S_S_iE2bs+12];
	fma.rn.f32 	%f66, %f64, %f65, %f63;
	ld.global.f32 	%f67, [%rd45+16];
	st.shared.f32 	[%r7], %f67;
	ld.global.f32 	%f68, [%rd44+16];
	st.shared.f32 	[%r8], %f68;
	bar.sync 	0;
	bar.sync 	0;
	ld.shared.f32 	%f69, [%r6];
	ld.shared.f32 	%f70, [_ZZ17multMatVecPlusVecPfmS_S_S_iE2bs];
	fma.rn.f32 	%f71, %f69, %f70, %f66;
	ld.shared.f32 	%f72, [%r6+4];
	ld.shared.f32 	%f73, [_ZZ17multMatVecPlusVecPfmS_S_S_iE2bs+4];
	fma.rn.f32 	%f74, %f72, %f73, %f71;
	ld.shared.f32 	%f75, [%r6+8];
	ld.shared.f32 	%f76, [_ZZ17multMatVecPlusVecPfmS_S_S_iE2bs+8];
	fma.rn.f32 	%f77, %f75, %f76, %f74;
	ld.shared.f32 	%f78, [%r6+12];
	ld.shared.f32 	%f79, [_ZZ17multMatVecPlusVecPfmS_S_S_iE2bs+12];
	fma.rn.f32 	%f86, %f78, %f79, %f77;
	add.s32 	%r36, %r36, 16;
	add.s64 	%rd45, %rd45, 64;
	add.s64 	%rd44, %rd44, 64;
	setp.lt.s32 	%p5, %r36, %r3;
	@%p5 bra 	$L__BB4_6;
$L__BB4_7:
	cvta.to.global.u64 	%rd31, %rd23;
	mul.wide.u32 	%rd32, %r4, 4;
	add.s64 	%rd19, %rd31, %rd32;
	setp.eq.s64 	%p6, %rd22, 0;
	@%p6 bra 	$L__BB4_9;
	cvta.to.global.u64 	%rd33, %rd22;
	shl.b64 	%rd34, %rd2, 2;
	add.s64 	%rd35, %rd33, %rd34;
	ld.global.f32 	%f80, [%rd35];
	add.f32 	%f81, %f86, %f80;
	mul.wide.u32 	%rd36, %r1, 4;
	add.s64 	%rd37, %rd19, %rd36;
	st.global.f32 	[%rd37], %f81;
	bra.uni 	$L__BB4_10;
$L__BB4_9:
	mul.wide.u32 	%rd38, %r1, 4;
	add.s64 	%rd39, %rd19, %rd38;
	st.global.f32 	[%rd39], %f86;
$L__BB4_10:
	ret;

}
	// .globl	_Z17multDiagMatAndVecPfmS_S_
.visible .entry _Z17multDiagMatAndVecPfmS_S_(
	.param .u64 .ptr .align 1 _Z17multDiagMatAndVecPfmS_S__param_0,
	.param .u64 _Z17multDiagMatAndVecPfmS_S__param_1,
	.param .u64 .ptr .align 1 _Z17multDiagMatAndVecPfmS_S__param_2,
	.param .u64 .ptr .align 1 _Z17multDiagMatAndVecPfmS_S__param_3
)
{
	.reg .pred 	%p<2>;
	.reg .b32 	%r<9>;
	.reg .b32 	%f<4>;
	.reg .b64 	%rd<14>;

	ld.param.u64 	%rd1, [_Z17multDiagMatAndVecPfmS_S__param_0];
	ld.param.u64 	%rd2, [_Z17multDiagMatAndVecPfmS_S__param_1];
	ld.param.u64 	%rd3, [_Z17multDiagMatAndVecPfmS_S__param_2];
	ld.param.u64 	%rd4, [_Z17multDiagMatAndVecPfmS_S__param_3];
	mov.u32 	%r2, %ctaid.x;
	mov.u32 	%r3, %ntid.x;
	mov.u32 	%r4, %tid.x;
	mad.lo.s32 	%r1, %r2, %r3, %r4;
	mov.u32 	%r5, %ctaid.y;
	mov.u32 	%r6, %ntid.y;
	mov.u32 	%r7, %tid.y;
	mad.lo.s32 	%r8, %r5, %r6, %r7;
	setp.ne.s32 	%p1, %r1, %r8;
	@%p1 bra 	$L__BB5_2;
	cvta.to.global.u64 	%rd5, %rd1;
	cvta.to.global.u64 	%rd6, %rd3;
	cvta.to.global.u64 	%rd7, %rd4;
	cvt.u64.u32 	%rd8, %r1;
	mad.lo.s64 	%rd9, %rd2, %rd8, %rd5;
	mul.wide.u32 	%rd10, %r1, 4;
	add.s64 	%rd11, %rd9, %rd10;
	ld.global.f32 	%f1, [%rd11];
	add.s64 	%rd12, %rd6, %rd10;
	ld.global.f32 	%f2, [%rd12];
	mul.f32 	%f3, %f1, %f2;
	add.s64 	%rd13, %rd7, %rd10;
	st.global.f32 	[%rd13], %f3;
$L__BB5_2:
	ret;

}
	// .globl	_Z13invertDiagMatPfm
.visible .entry _Z13invertDiagMatPfm(
	.param .u64 .ptr .align 1 _Z13invertDiagMatPfm_param_0,
	.param .u64 _Z13invertDiagMatPfm_param_1
)
{
	.reg .pred 	%p<2>;
	.reg .b32 	%r<9>;
	.reg .b32 	%f<3>;
	.reg .b64 	%rd<8>;

	ld.param.u64 	%rd1, [_Z13invertDiagMatPfm_param_0];
	ld.param.u64 	%rd2, [_Z13invertDiagMatPfm_param_1];
	mov.u32 	%r2, %ctaid.x;
	mov.u32 	%r3, %ntid.x;
	mov.u32 	%r4, %tid.x;
	mad.lo.s32 	%r1, %r2, %r3, %r4;
	mov.u32 	%r5, %ctaid.y;
	mov.u32 	%r6, %ntid.y;
	mov.u32 	%r7, %tid.y;
	mad.lo.s32 	%r8, %r5, %r6, %r7;
	setp.ne.s32 	%p1, %r1, %r8;
	@%p1 bra 	$L__BB6_2;
	cvta.to.global.u64 	%rd3, %rd1;
	cvt.u64.u32 	%rd4, %r1;
	mad.lo.s64 	%rd5, %rd2, %rd4, %rd3;
	mul.wide.u32 	%rd6, %r1, 4;
	add.s64 	%rd7, %rd5, %rd6;
	ld.global.f32 	%f1, [%rd7];
	rcp.rn.f32 	%f2, %f1;
	st.global.f32 	[%rd7], %f2;
$L__BB6_2:
	ret;

}
	// .globl	_Z10getDiagMatPfmS_m
.visible .entry _Z10getDiagMatPfmS_m(
	.param .u64 .ptr .align 1 _Z10getDiagMatPfmS_m_param_0,
	.param .u64 _Z10getDiagMatPfmS_m_param_1,
	.param .u64 .ptr .align 1 _Z10getDiagMatPfmS_m_param_2,
	.param .u64 _Z10getDiagMatPfmS_m_param_3
)
{
	.reg .pred 	%p<2>;
	.reg .b32 	%r<10>;
	.reg .b32 	%f<2>;
	.reg .b64 	%rd<15>;

	ld.param.u64 	%rd3, [_Z10getDiagMatPfmS_m_param_0];
	ld.param.u64 	%rd4, [_Z10getDiagMatPfmS_m_param_1];
	ld.param.u64 	%rd5, [_Z10getDiagMatPfmS_m_param_2];
	ld.param.u64 	%rd6, [_Z10getDiagMatPfmS_m_param_3];
	cvta.to.global.u64 	%rd7, %rd3;
	cvta.to.global.u64 	%rd8, %rd5;
	mov.u32 	%r3, %ctaid.x;
	mov.u32 	%r4, %ntid.x;
	mov.u32 	%r5, %tid.x;
	mad.lo.s32 	%r1, %r3, %r4, %r5;
	mov.u32 	%r6, %ctaid.y;
	mov.u32 	%r7, %ntid.y;
	mov.u32 	%r8, %tid.y;
	mad.lo.s32 	%r2, %r6, %r7, %r8;
	cvt.s64.s32 	%rd9, %r1;
	mad.lo.s64 	%rd1, %rd4, %rd9, %rd7;
	mad.lo.s64 	%rd2, %rd6, %rd9, %rd8;
	setp.ne.s32 	%p1, %r1, %r2;
	@%p1 bra 	$L__BB7_2;
	mul.wide.u32 	%rd12, %r1, 4;
	add.s64 	%rd13, %rd1, %rd12;
	ld.global.f32 	%f1, [%rd13];
	add.s64 	%rd14, %rd2, %rd12;
	st.global.f32 	[%rd14], %f1;
	bra.uni 	$L__BB7_3;
$L__BB7_2:
	mul.wide.u32 	%rd10, %r2, 4;
	add.s64 	%rd11, %rd2, %rd10;
	mov.b32 	%r9, 0;
	st.global.u32 	[%rd11], %r9;
$L__BB7_3:
	ret;

}


// ===== COMPILED SASS (sm_100) =====

	.target	sm_100

	.elftype	@"ET_EXEC"


//--------------------- .note.nv.tkinfo           --------------------------
	.section	.note.nv.tkinfo,"",@"SHT_NOTE"
	.sectionflags	@"SHF_NOTE_NV_TKINFO"
	.tkinfo
        /*0018*/ 	.word	0x00000002
        /*0030*/ 	.string	""
        /*0030*/ 	.string	"ptxas"
        /*0030*/ 	.string	"Cuda compilation tools, release 13.0, V13.0.88"
        /*0030*/ 	.string	"Build cuda_13.0.r13.0/compiler.36424714_0"
        /*0030*/ 	.string	"-arch sm_100 -m 64 "



//--------------------- .note.nv.cuinfo           --------------------------
	.section	.note.nv.cuinfo,"",@"SHT_NOTE"
	.sectionflags	@"SHF_NOTE_NV_CUINFO"
        /*0018*/ 	.short	0x0002
        /*001a*/ 	.short	0x0064
        /*001c*/ 	.short	0x0082
	.zero		2


//--------------------- .nv.info                  --------------------------
	.section	.nv.info,"",@"SHT_CUDA_INFO"
	.align	4


	//----- nvinfo : EIATTR_REGCOUNT
	.align		4
        /*0000*/ 	.byte	0x04, 0x2f
        /*0002*/ 	.short	(.L_1 - .L_0)
	.align		4
.L_0:
        /*0004*/ 	.word	index@(_Z10fillRandomPfimS_)
        /*0008*/ 	.word	0x0000000e


	//----- nvinfo : EIATTR_FRAME_SIZE
	.align		4
.L_1:
        /*000c*/ 	.byte	0x04, 0x11
        /*000e*/ 	.short	(.L_3 - .L_2)
	.align		4
.L_2:
        /*0010*/ 	.word	index@(_Z10fillRandomPfimS_)
        /*0014*/ 	.word	0x00000000


	//----- nvinfo : EIATTR_REGCOUNT
	.align		4
.L_3:
        /*0018*/ 	.byte	0x04, 0x2f
        /*001a*/ 	.short	(.L_5 - .L_4)
	.align		4
.L_4:
        /*001c*/ 	.word	index@(_Z7matMultPfmS_mS_mm)
        /*0020*/ 	.word	0x00000020


	//----- nvinfo : EIATTR_FRAME_SIZE
	.align		4
.L_5:
        /*0024*/ 	.byte	0x04, 0x11
        /*0026*/ 	.short	(.L_7 - .L_6)
	.align		4
.L_6:
        /*0028*/ 	.word	index@(_Z7matMultPfmS_mS_mm)
        /*002c*/ 	.word	0x00000000


	//----- nvinfo : EIATTR_REGCOUNT
	.align		4
.L_7:
        /*0030*/ 	.byte	0x04, 0x2f
        /*0032*/ 	.short	(.L_9 - .L_8)
	.align		4
.L_8:
        /*0034*/ 	.word	index@(_Z7matDiffPfmS_mS_m)
        /*0038*/ 	.word	0x0000000e


	//----- nvinfo : EIATTR_FRAME_SIZE
	.align		4
.L_9:
        /*003c*/ 	.byte	0x04, 0x11
        /*003e*/ 	.short	(.L_11 - .L_10)
	.align		4
.L_10:
        /*0040*/ 	.word	index@(_Z7matDiffPfmS_mS_m)
        /*0044*/ 	.word	0x00000000


	//----- nvinfo : EIATTR_REGCOUNT
	.align		4
.L_11:
        /*0048*/ 	.byte	0x04, 0x2f
        /*004a*/ 	.short	(.L_13 - .L_12)
	.align		4
.L_12:
        /*004c*/ 	.word	index@(_Z17multDiagMatAndMatPfmS_mS_m)
        /*0050*/ 	.word	0x0000000e


	//----- nvinfo : EIATTR_FRAME_SIZE
	.align		4
.L_13:
        /*0054*/ 	.byte	0x04, 0x11
        /*0056*/ 	.short	(.L_15 - .L_14)
	.align		4
.L_14:
        /*0058*/ 	.word	index@(_Z17multDiagMatAndMatPfmS_mS_m)
        /*005c*/ 	.word	0x00000000


	//----- nvinfo : EIATTR_REGCOUNT
	.align		4
.L_15:
        /*0060*/ 	.byte	0x04, 0x2f
        /*0062*/ 	.short	(.L_17 - .L_16)
	.align		4
.L_16:
        /*0064*/ 	.word	index@(_Z17multMatVecPlusVecPfmS_S_S_i)
        /*0068*/ 	.word	0x00000024


	//----- nvinfo : EIATTR_FRAME_SIZE
	.align		4
.L_17:
        /*006c*/ 	.byte	0x04, 0x11
        /*006e*/ 	.short	(.L_19 - .L_18)
	.align		4
.L_18:
        /*0070*/ 	.word	index@(_Z17multMatVecPlusVecPfmS_S_S_i)
        /*0074*/ 	.word	0x00000000


	//----- nvinfo : EIATTR_REGCOUNT
	.align		4
.L_19:
        /*0078*/ 	.byte	0x04, 0x2f
        /*007a*/ 	.short	(.L_21 - .L_20)
	.align		4
.L_20:
        /*007c*/ 	.word	index@(_Z17multDiagMatAndVecPfmS_S_)
        /*0080*/ 	.word	0x0000000c


	//----- nvinfo : EIATTR_FRAME_SIZE
	.align		4
.L_21:
        /*0084*/ 	.byte	0x04, 0x11
        /*0086*/ 	.short	(.L_23 - .L_22)
	.align		4
.L_22:
        /*0088*/ 	.word	index@(_Z17multDiagMatAndVecPfmS_S_)
        /*008c*/ 	.word	0x00000000


	//----- nvinfo : EIATTR_REGCOUNT
	.align		4
.L_23:
        /*0090*/ 	.byte	0x04, 0x2f
        /*0092*/ 	.short	(.L_25 - .L_24)
	.align		4
.L_24:
        /*0094*/ 	.word	index@(_Z13invertDiagMatPfm)
        /*0098*/ 	.word	0x0000000f


	//----- nvinfo : EIATTR_FRAME_SIZE
	.align		4
.L_25:
        /*009c*/ 	.byte	0x04, 0x11
        /*009e*/ 	.short	(.L_27 - .L_26)
	.align		4
.L_26:
        /*00a0*/ 	.word	index@($__internal_0_$__cuda_sm20_rcp_rn_f32_slowpath)
        /*00a4*/ 	.word	0x00000000


	//----- nvinfo : EIATTR_FRAME_SIZE
	.align		4
.L_27:
        /*00a8*/ 	.byte	0x04, 0x11
        /*00aa*/ 	.short	(.L_29 - .L_28)
	.align		4
.L_28:
        /*00ac*/ 	.word	index@(_Z13invertDiagMatPfm)
        /*00b0*/ 	.word	0x00000000


	//----- nvinfo : EIATTR_REGCOUNT
	.align		4
.L_29:
        /*00b4*/ 	.byte	0x04, 0x2f
        /*00b6*/ 	.short	(.L_31 - .L_30)
	.align		4
.L_30:
        /*00b8*/ 	.word	index@(_Z10getDiagMatPfmS_m)
        /*00bc*/ 	.word	0x0000000c


	//----- nvinfo : EIATTR_FRAME_SIZE
	.align		4
.L_31:
        /*00c0*/ 	.byte	0x04, 0x11
        /*00c2*/ 	.short	(.L_33 - .L_32)
	.align		4
.L_32:
        /*00c4*/ 	.word	index@(_Z10getDiagMatPfmS_m)
        /*00c8*/ 	.word	0x00000000


	//----- nvinfo : EIATTR_MIN_STACK_SIZE
	.align		4
.L_33:
        /*00cc*/ 	.byte	0x04, 0x12
        /*00ce*/ 	.short	(.L_35 - .L_34)
	.align		4
.L_34:
        /*00d0*/ 	.word	index@(_Z10getDiagMatPfmS_m)
        /*00d4*/ 	.word	0x00000000


	//----- nvinfo : EIATTR_MIN_STACK_SIZE
	.align		4
.L_35:
        /*00d8*/ 	.byte	0x04, 0x12
        /*00da*/ 	.short	(.L_37 - .L_36)
	.align		4
.L_36:
        /*00dc*/ 	.word	index@(_Z13invertDiagMatPfm)
        /*00e0*/ 	.word	0x00000000


	//----- nvinfo : EIATTR_MIN_STACK_SIZE
	.align		4
.L_37:
        /*00e4*/ 	.byte	0x04, 0x12
        /*00e6*/ 	.short	(.L_39 - .L_38)
	.align		4
.L_38:
        /*00e8*/ 	.word	index@(_Z17multDiagMatAndVecPfmS_S_)
        /*00ec*/ 	.word	0x00000000


	//----- nvinfo : EIATTR_MIN_STACK_SIZE
	.align		4
.L_39:
        /*00f0*/ 	.byte	0x04, 0x12
        /*00f2*/ 	.short	(.L_41 - .L_40)
	.align		4
.L_40:
        /*00f4*/ 	.word	index@(_Z17multMatVecPlusVecPfmS_S_S_i)
        /*00f8*/ 	.word	0x00000000


	//----- nvinfo : EIATTR_MIN_STACK_SIZE
	.align		4
.L_41:
        /*00fc*/ 	.byte	0x04, 0x12
        /*00fe*/ 	.short	(.L_43 - .L_42)
	.align		4
.L_42:
        /*0100*/ 	.word	index@(_Z17multDiagMatAndMatPfmS_mS_m)
        /*0104*/ 	.word	0x00000000


	//----- nvinfo : EIATTR_MIN_STACK_SIZE
	.align		4
.L_43:
        /*0108*/ 	.byte	0x04, 0x12
        /*010a*/ 	.short	(.L_45 - .L_44)
	.align		4
.L_44:
        /*010c*/ 	.word	index@(_Z7matDiffPfmS_mS_m)
        /*0110*/ 	.word	0x00000000


	//----- nvinfo : EIATTR_MIN_STACK_SIZE
	.align		4
.L_45:
        /*0114*/ 	.byte	0x04, 0x12
        /*0116*/ 	.short	(.L_47 - .L_46)
	.align		4
.L_46:
        /*0118*/ 	.word	index@(_Z7matMultPfmS_mS_mm)
        /*011c*/ 	.word	0x00000000


	//----- nvinfo : EIATTR_MIN_STACK_SIZE
	.align		4
.L_47:
        /*0120*/ 	.byte	0x04, 0x12
        /*0122*/ 	.short	(.L_49 - .L_48)
	.align		4
.L_48:
        /*0124*/ 	.word	index@(_Z10fillRandomPfimS_)
        /*0128*/ 	.word	0x00000000
.L_49:


//--------------------- .nv.compat                --------------------------
	.section	.nv.compat,"",@"SHT_CUDA_COMPAT_INFO"
	.align	4
        /*0000*/ 	.byte	0x02, 0x09, 0x00, 0x00, 0x02, 0x02, 0x01, 0x00, 0x02, 0x05, 0x05, 0x00, 0x03, 0x07, 0x01, 0x01
        /*0010*/ 	.byte	0x02, 0x03, 0x00, 0x00, 0x02, 0x06, 0x01, 0x00, 0x04, 0x0b, 0x08, 0x00, 0x09, 0x00, 0x00, 0x00
        /*0020*/ 	.byte	0x00, 0x00, 0x00, 0x00


//--------------------- .nv.info._Z10getDiagMatPfmS_m --------------------------
	.section	.nv.info._Z10getDiagMatPfmS_m,"",@"SHT_CUDA_INFO"
	.sectionflags	@""
	.align	4


	//----- nvinfo : EIATTR_CUDA_API_VERSION
	.align		4
        /*0000*/ 	.byte	0x04, 0x37
        /*0002*/ 	.short	(.L_51 - .L_50)
.L_50:
        /*0004*/ 	.word	0x00000082


	//----- nvinfo : EIATTR_KPARAM_INFO
	.align		4
.L_51:
        /*0008*/ 	.byte	0x04, 0x17
        /*000a*/ 	.short	(.L_53 - .L_52)
.L_52:
        /*000c*/ 	.word	0x00000000
        /*0010*/ 	.short	0x0003
        /*0012*/ 	.short	0x0018
        /*0014*/ 	.byte	0x00, 0xf0, 0x21, 0x00


	//----- nvinfo : EIATTR_KPARAM_INFO
	.align		4
.L_53:
        /*0018*/ 	.byte	0x04, 0x17
        /*001a*/ 	.short	(.L_55 - .L_54)
.L_54:
        /*001c*/ 	.word	0x00000000
        /*0020*/ 	.short	0x0002
        /*0022*/ 	.short	0x0010
        /*0024*/ 	.byte	0x00, 0xf5, 0x21, 0x00


	//----- nvinfo : EIATTR_KPARAM_INFO
	.align		4
.L_55:
        /*0028*/ 	.byte	0x04, 0x17
        /*002a*/ 	.short	(.L_57 - .L_56)
.L_56:
        /*002c*/ 	.word	0x00000000
        /*0030*/ 	.short	0x0001
        /*0032*/ 	.short	0x0008
        /*0034*/ 	.byte	0x00, 0xf0, 0x21, 0x00


	//----- nvinfo : EIATTR_KPARAM_INFO
	.align		4
.L_57:
        /*0038*/ 	.byte	0x04, 0x17
        /*003a*/ 	.short	(.L_59 - .L_58)
.L_58:
        /*003c*/ 	.word	0x00000000
        /*0040*/ 	.short	0x0000
        /*0042*/ 	.short	0x0000
        /*0044*/ 	.byte	0x00, 0xf5, 0x21, 0x00


	//----- nvinfo : EIATTR_SPARSE_MMA_MASK
	.align		4
.L_59:
        /*0048*/ 	.byte	0x03, 0x50
        /*004a*/ 	.short	0x0000


	//----- nvinfo : EIATTR_MAXREG_COUNT
	.align		4
        /*004c*/ 	.byte	0x03, 0x1b
        /*004e*/ 	.short	0x00ff


	//----- nvinfo : EIATTR_MERCURY_ISA_VERSION
	.align		4
        /*0050*/ 	.byte	0x03, 0x5f
        /*0052*/ 	.short	0x0101


	//----- nvinfo : EIATTR_VRC_CTA_INIT_COUNT
	.align		4
        /*0054*/ 	.byte	0x02, 0x4a
	.zero		1
	.zero		1


	//----- nvinfo : EIATTR_EXIT_INSTR_OFFSETS
	.align		4
        /*0058*/ 	.byte	0x04, 0x1c
        /*005a*/ 	.short	(.L_61 - .L_60)


	//   ....[0]....
.L_60:
        /*005c*/ 	.word	0x000001c0


	//   ....[1]....
        /*0060*/ 	.word	0x000001f0


	//----- nvinfo : EIATTR_CBANK_PARAM_SIZE
	.align		4
.L_61:
        /*0064*/ 	.byte	0x03, 0x19
        /*0066*/ 	.short	0x0020


	//----- nvinfo : EIATTR_PARAM_CBANK
	.align		4
        /*0068*/ 	.byte	0x04, 0x0a
        /*006a*/ 	.short	(.L_63 - .L_62)
	.align		4
.L_62:
        /*006c*/ 	.word	index@(.nv.constant0._Z10getDiagMatPfmS_m)
        /*0070*/ 	.short	0x0380
        /*0072*/ 	.short	0x0020


	//----- nvinfo : EIATTR_SW_WAR
	.align		4
.L_63:
        /*0074*/ 	.byte	0x04, 0x36
        /*0076*/ 	.short	(.L_65 - .L_64)
.L_64:
        /*0078*/ 	.word	0x00000008
.L_65:


//--------------------- .nv.info._Z13invertDiagMatPfm --------------------------
	.section	.nv.info._Z13invertDiagMatPfm,"",@"SHT_CUDA_INFO"
	.sectionflags	@""
	.align	4


	//----- nvinfo : EIATTR_CUDA_API_VERSION
	.align		4
        /*0000*/ 	.byte	0x04, 0x37
        /*0002*/ 	.short	(.L_67 - .L_66)
.L_66:
        /*0004*/ 	.word	0x00000082


	//----- nvinfo : EIATTR_KPARAM_INFO
	.align		4
.L_67:
        /*0008*/ 	.byte	0x04, 0x17
        /*000a*/ 	.short	(.L_69 - .L_68)
.L_68:
        /*000c*/ 	.word	0x00000000
        /*0010*/ 	.short	0x0001
        /*0012*/ 	.short	0x0008
        /*0014*/ 	.byte	0x00, 0xf0, 0x21, 0x00


	//----- nvinfo : EIATTR_KPARAM_INFO
	.align		4
.L_69:
        /*0018*/ 	.byte	0x04, 0x17
        /*001a*/ 	.short	(.L_71 - .L_70)
.L_70:
        /*001c*/ 	.word	0x00000000
        /*0020*/ 	.short	0x0000
        /*0022*/ 	.short	0x0000
        /*0024*/ 	.byte	0x00, 0xf5, 0x21, 0x00


	//----- nvinfo : EIATTR_SPARSE_MMA_MASK
	.align		4
.L_71:
        /*0028*/ 	.byte	0x03, 0x50
        /*002a*/ 	.short	0x0000


	//----- nvinfo : EIATTR_MAXREG_COUNT
	.align		4
        /*002c*/ 	.byte	0x03, 0x1b
        /*002e*/ 	.short	0x00ff


	//----- nvinfo : EIATTR_MERCURY_ISA_VERSION
	.align		4
        /*0030*/ 	.byte	0x03, 0x5f
        /*0032*/ 	.short	0x0101


	//----- nvinfo : EIATTR_VRC_CTA_INIT_COUNT
	.align		4
        /*0034*/ 	.byte	0x02, 0x4a
	.zero		1
	.zero		1


	//----- nvinfo : EIATTR_EXIT_INSTR_OFFSETS
	.align		4
        /*0038*/ 	.byte	0x04, 0x1c
        /*003a*/ 	.short	(.L_73 - .L_72)


	//   ....[0]....
.L_72:
        /*003c*/ 	.word	0x000000a0


	//   ....[1]....
        /*0040*/ 	.word	0x00000200


	//----- nvinfo : EIATTR_CRS_STACK_SIZE
	.align		4
.L_73:
        /*0044*/ 	.byte	0x04, 0x1e
        /*0046*/ 	.short	(.L_75 - .L_74)
.L_74:
        /*0048*/ 	.word	0x00000000


	//----- nvinfo : EIATTR_CBANK_PARAM_SIZE
	.align		4
.L_75:
        /*004c*/ 	.byte	0x03, 0x19
        /*004e*/ 	.short	0x0010


	//----- nvinfo : EIATTR_PARAM_CBANK
	.align		4
        /*0050*/ 	.byte	0x04, 0x0a
        /*0052*/ 	.short	(.L_77 - .L_76)
	.align		4
.L_76:
        /*0054*/ 	.word	index@(.nv.constant0._Z13invertDiagMatPfm)
        /*0058*/ 	.short	0x0380
        /*005a*/ 	.short	0x0010


	//----- nvinfo : EIATTR_SW_WAR
	.align		4
.L_77:
        /*005c*/ 	.byte	0x04, 0x36
        /*005e*/ 	.short	(.L_79 - .L_78)
.L_78:
        /*0060*/ 	.word	0x00000008
.L_79:


//--------------------- .nv.info._Z17multDiagMatAndVecPfmS_S_ --------------------------
	.section	.nv.info._Z17multDiagMatAndVecPfmS_S_,"",@"SHT_CUDA_INFO"
	.sectionflags	@""
	.align	4


	//----- nvinfo : EIATTR_CUDA_API_VERSION
	.align		4
        /*0000*/ 	.byte	0x04, 0x37
        /*0002*/ 	.short	(.L_81 - .L_80)
.L_80:
        /*0004*/ 	.word	0x00000082


	//----- nvinfo : EIATTR_KPARAM_INFO
	.align		4
.L_81:
        /*0008*/ 	.byte	0x04, 0x17
        /*000a*/ 	.short	(.L_83 - .L_82)
.L_82:
        /*000c*/ 	.word	0x00000000
        /*0010*/ 	.short	0x0003
        /*0012*/ 	.short	0x0018
        /*0014*/ 	.byte	0x00, 0xf5, 0x21, 0x00


	//----- nvinfo : EIATTR_KPARAM_INFO
	.align		4
.L_83:
        /*0018*/ 	.byte	0x04, 0x17
        /*001a*/ 	.short	(.L_85 - .L_84)
.L_84:
        /*001c*/ 	.word	0x00000000
        /*0020*/ 	.short	0x0002
        /*0022*/ 	.short	0x0010
        /*0024*/ 	.byte	0x00, 0xf5, 0x21, 0x00


	//----- nvinfo : EIATTR_KPARAM_INFO
	.align		4
.L_85:
        /*0028*/ 	.byte	0x04, 0x17
        /*002a*/ 	.short	(.L_87 - .L_86)
.L_86:
        /*002c*/ 	.word	0x00000000
        /*0030*/ 	.short	0x0001
        /*0032*/ 	.short	0x0008
        /*0034*/ 	.byte	0x00, 0xf0, 0x21, 0x00


	//----- nvinfo : EIATTR_KPARAM_INFO
	.align		4
.L_87:
        /*0038*/ 	.byte	0x04, 0x17
        /*003a*/ 	.short	(.L_89 - .L_88)
.L_88:
        /*003c*/ 	.word	0x00000000
        /*0040*/ 	.short	0x0000
        /*0042*/ 	.short	0x0000
        /*0044*/ 	.byte	0x00, 0xf5, 0x21, 0x00


	//----- nvinfo : EIATTR_SPARSE_MMA_MASK
	.align		4
.L_89:
        /*0048*/ 	.byte	0x03, 0x50
        /*004a*/ 	.short	0x0000


	//----- nvinfo : EIATTR_MAXREG_COUNT
	.align		4
        /*004c*/ 	.byte	0x03, 0x1b
        /*004e*/ 	.short	0x00ff


	//----- nvinfo : EIATTR_MERCURY_ISA_VERSION
	.align		4
        /*0050*/ 	.byte	0x03, 0x5f
        /*0052*/ 	.short	0x0101


	//----- nvinfo : EIATTR_VRC_CTA_INIT_COUNT
	.align		4
        /*0054*/ 	.byte	0x02, 0x4a
	.zero		1
	.zero		1


	//----- nvinfo : EIATTR_EXIT_INSTR_OFFSETS
	.align		4
        /*0058*/ 	.byte	0x04, 0x1c
        /*005a*/ 	.short	(.L_91 - .L_90)


	//   ....[0]....
.L_90:
        /*005c*/ 	.word	0x000000a0


	//   ....[1]....
        /*0060*/ 	.word	0x00000190


	//----- nvinfo : EIATTR_CBANK_PARAM_SIZE
	.align		4
.L_91:
        /*0064*/ 	.byte	0x03, 0x19
        /*0066*/ 	.short	0x0020


	//----- nvinfo : EIATTR_PARAM_CBANK
	.align		4
        /*0068*/ 	.byte	0x04, 0x0a
        /*006a*/ 	.short	(.L_93 - .L_92)
	.align		4
.L_92:
        /*006c*/ 	.word	index@(.nv.constant0._Z17multDiagMatAndVecPfmS_S_)
        /*0070*/ 	.short	0x0380
        /*0072*/ 	.short	0x0020


	//----- nvinfo : EIATTR_SW_WAR
	.align		4
.L_93:
        /*0074*/ 	.byte	0x04, 0x36
        /*0076*/ 	.short	(.L_95 - .L_94)
.L_94:
        /*0078*/ 	.word	0x00000008
.L_95:


//--------------------- .nv.info._Z17multMatVecPlusVecPfmS_S_S_i --------------------------
	.section	.nv.info._Z17multMatVecPlusVecPfmS_S_S_i,"",@"SHT_CUDA_INFO"
	.sectionflags	@""
	.align	4


	//----- nvinfo : EIATTR_CUDA_API_VERSION
	.align		4
        /*0000*/ 	.byte	0x04, 0x37
        /*0002*/ 	.short	(.L_97 - .L_96)
.L_96:
        /*0004*/ 	.word	0x00000082


	//----- nvinfo : EIATTR_KPARAM_INFO
	.align		4
.L_97:
        /*0008*/ 	.byte	0x04, 0x17
        /*000a*/ 	.short	(.L_99 - .L_98)
.L_98:
        /*000c*/ 	.word	0x00000000
        /*0010*/ 	.short	0x0005
        /*0012*/ 	.short	0x0028
        /*0014*/ 	.byte	0x00, 0xf0, 0x11, 0x00


	//----- nvinfo : EIATTR_KPARAM_INFO
	.align		4
.L_99:
        /*0018*/ 	.byte	0x04, 0x17
        /*001a*/ 	.short	(.L_101 - .L_100)
.L_100:
        /*001c*/ 	.word	0x00000000
        /*0020*/ 	.short	0x0004
        /*0022*/ 	.short	0x0020
        /*0024*/ 	.byte	0x00, 0xf5, 0x21, 0x00


	//----- nvinfo : EIATTR_KPARAM_INFO
	.align		4
.L_101:
        /*0028*/ 	.byte	0x04, 0x17
        /*002a*/ 	.short	(.L_103 - .L_102)
.L_102:
        /*002c*/ 	.word	0x00000000
        /*0030*/ 	.short	0x0003
        /*0032*/ 	.short	0x0018
        /*0034*/ 	.byte	0x00, 0xf5, 0x21, 0x00


	//----- nvinfo : EIATTR_KPARAM_INFO
	.align		4
.L_103:
        /*0038*/ 	.byte	0x04, 0x17
        /*003a*/ 	.short	(.L_105 - .L_104)
.L_104:
        /*003c*/ 	.word	0x00000000
        /*0040*/ 	.short	0x0002
        /*0042*/ 	.short	0x0010
        /*0044*/ 	.byte	0x00, 0xf5, 0x21, 0x00


	//----- nvinfo : EIATTR_KPARAM_INFO
	.align		4
.L_105:
        /*0048*/ 	.byte	0x04, 0x17
        /*004a*/ 	.short	(.L_107 - .L_106)
.L_106:
        /*004c*/ 	.word	0x00000000
        /*0050*/ 	.short	0x0001
        /*0052*/ 	.short	0x0008
        /*0054*/ 	.byte	0x00, 0xf0, 0x21, 0x00


	//----- nvinfo : EIATTR_KPARAM_INFO
	.align		4
.L_107:
        /*0058*/ 	.byte	0x04, 0x17
        /*005a*/ 	.short	(.L_109 - .L_108)
.L_108:
        /*005c*/ 	.word	0x00000000
        /*0060*/ 	.short	0x0000
        /*0062*/ 	.short	0x0000
        /*0064*/ 	.byte	0x00, 0xf5, 0x21, 0x00


	//----- nvinfo : EIATTR_SPARSE_MMA_MASK
	.align		4
.L_109:
        /*0068*/ 	.byte	0x03, 0x50
        /*006a*/ 	.short	0x0000


	//----- nvinfo : EIATTR_MAXREG_COUNT
	.align		4
        /*006c*/ 	.byte	0x03, 0x1b
        /*006e*/ 	.short	0x00ff


	//----- nvinfo : EIATTR_NUM_BARRIERS
	.align		4
        /*0070*/ 	.byte	0x02, 0x4c
        /*0072*/ 	.byte	0x01
	.zero		1


	//----- nvinfo : EIATTR_MERCURY_ISA_VERSION
	.align		4
        /*0074*/ 	.byte	0x03, 0x5f
        /*0076*/ 	.short	0x0101


	//----- nvinfo : EIATTR_VRC_CTA_INIT_COUNT
	.align		4
        /*0078*/ 	.byte	0x02, 0x4a
	.zero		1
	.zero		1


	//----- nvinfo : EIATTR_EXIT_INSTR_OFFSETS
	.align		4
        /*007c*/ 	.byte	0x04, 0x1c
        /*007e*/ 	.short	(.L_111 - .L_110)


	//   ....[0]....
.L_110:
        /*0080*/ 	.word	0x000008b0


	//   ....[1]....
        /*0084*/ 	.word	0x000008e0


	//----- nvinfo : EIATTR_CBANK_PARAM_SIZE
	.align		4
.L_111:
        /*0088*/ 	.byte	0x03, 0x19
        /*008a*/ 	.short	0x002c


	//----- nvinfo : EIATTR_PARAM_CBANK
	.align		4
        /*008c*/ 	.byte	0x04, 0x0a
        /*008e*/ 	.short	(.L_113 - .L_112)
	.align		4
.L_112:
        /*0090*/ 	.word	index@(.nv.constant0._Z17multMatVecPlusVecPfmS_S_S_i)
        /*0094*/ 	.short	0x0380
        /*0096*/ 	.short	0x002c


	//----- nvinfo : EIATTR_SW_WAR
	.align		4
.L_113:
        /*0098*/ 	.byte	0x04, 0x36
        /*009a*/ 	.short	(.L_115 - .L_114)
.L_114:
        /*009c*/ 	.word	0x00000008
.L_115:


//--------------------- .nv.info._Z17multDiagMatAndMatPfmS_mS_m --------------------------
	.section	.nv.info._Z17multDiagMatAndMatPfmS_mS_m,"",@"SHT_CUDA_INFO"
	.sectionflags	@""
	.align	4


	//----- nvinfo : EIATTR_CUDA_API_VERSION
	.align		4
        /*0000*/ 	.byte	0x04, 0x37
        /*0002*/ 	.short	(.L_117 - .L_116)
.L_116:
        /*0004*/ 	.word	0x00000082


	//----- nvinfo : EIATTR_KPARAM_INFO
	.align		4
.L_117:
        /*0008*/ 	.byte	0x04, 0x17
        /*000a*/ 	.short	(.L_119 - .L_118)
.L_118:
        /*000c*/ 	.word	0x00000000
        /*0010*/ 	.short	0x0005
        /*0012*/ 	.short	0x0028
        /*0014*/ 	.byte	0x00, 0xf0, 0x21, 0x00


	//----- nvinfo : EIATTR_KPARAM_INFO
	.align		4
.L_119:
        /*0018*/ 	.byte	0x04, 0x17
        /*001a*/ 	.short	(.L_121 - .L_120)
.L_120:
        /*001c*/ 	.word	0x00000000
        /*0020*/ 	.short	0x0004
        /*0022*/ 	.short	0x0020
        /*0024*/ 	.byte	0x00, 0xf5, 0x21, 0x00


	//----- nvinfo : EIATTR_KPARAM_INFO
	.align		4
.L_121:
        /*0028*/ 	.byte	0x04, 0x17
        /*002a*/ 	.short	(.L_123 - .L_122)
.L_122:
        /*002c*/ 	.word	0x00000000
        /*0030*/ 	.short	0x0003
        /*0032*/ 	.short	0x0018
        /*0034*/ 	.byte	0x00, 0xf0, 0x21, 0x00


	//----- nvinfo : EIATTR_KPARAM_INFO
	.align		4
.L_123:
        /*0038*/ 	.byte	0x04, 0x17
        /*003a*/ 	.short	(.L_125 - .L_124)
.L_124:
        /*003c*/ 	.word	0x00000000
        /*0040*/ 	.short	0x0002
        /*0042*/ 	.short	0x0010
        /*0044*/ 	.byte	0x00, 0xf5, 0x21, 0x00


	//----- nvinfo : EIATTR_KPARAM_INFO
	.align		4
.L_125:
        /*0048*/ 	.byte	0x04, 0x17
        /*004a*/ 	.short	(.L_127 - .L_126)
.L_126:
        /*004c*/ 	.word	0x00000000
        /*0050*/ 	.short	0x0001
        /*0052*/ 	.short	0x0008
        /*0054*/ 	.byte	0x00, 0xf0, 0x21, 0x00


	//----- nvinfo : EIATTR_KPARAM_INFO
	.align		4
.L_127:
        /*0058*/ 	.byte	0x04, 0x17
        /*005a*/ 	.short	(.L_129 - .L_128)
.L_128:
        /*005c*/ 	.word	0x00000000
        /*0060*/ 	.short	0x0000
        /*0062*/ 	.short	0x0000
        /*0064*/ 	.byte	0x00, 0xf5, 0x21, 0x00


	//----- nvinfo : EIATTR_SPARSE_MMA_MASK
	.align		4
.L_129:
        /*0068*/ 	.byte	0x03, 0x50
        /*006a*/ 	.short	0x0000


	//----- nvinfo : EIATTR_MAXREG_COUNT
	.align		4
        /*006c*/ 	.byte	0x03, 0x1b
        /*006e*/ 	.short	0x00ff


	//----- nvinfo : EIATTR_MERCURY_ISA_VERSION
	.align		4
        /*0070*/ 	.byte	0x03, 0x5f
        /*0072*/ 	.short	0x0101


	//----- nvinfo : EIATTR_VRC_CTA_INIT_COUNT
	.align		4
        /*0074*/ 	.byte	0x02, 0x4a
	.zero		1
	.zero		1


	//----- nvinfo : EIATTR_EXIT_INSTR_OFFSETS
	.align		4
        /*0078*/ 	.byte	0x04, 0x1c
        /*007a*/ 	.short	(.L_131 - .L_130)


	//   ....[0]....
.L_130:
        /*007c*/ 	.word	0x00000240


	//----- nvinfo : EIATTR_CBANK_PARAM_SIZE
	.align		4
.L_131:
        /*0080*/ 	.byte	0x03, 0x19
        /*0082*/ 	.short	0x0030


	//----- nvinfo : EIATTR_PARAM_CBANK
	.align		4
        /*0084*/ 	.byte	0x04, 0x0a
        /*0086*/ 	.short	(.L_133 - .L_132)
	.align		4
.L_132:
        /*0088*/ 	.word	index@(.nv.constant0._Z17multDiagMatAndMatPfmS_mS_m)
        /*008c*/ 	.short	0x0380
        /*008e*/ 	.short	0x0030


	//----- nvinfo : EIATTR_SW_WAR
	.align		4
.L_133:
        /*0090*/ 	.byte	0x04, 0x36
        /*0092*/ 	.short	(.L_135 - .L_134)
.L_134:
        /*0094*/ 	.word	0x00000008
.L_135:


//--------------------- .nv.info._Z7matDiffPfmS_mS_m --------------------------
	.section	.nv.info._Z7matDiffPfmS_mS_m,"",@"SHT_CUDA_INFO"
	.sectionflags	@""
	.align	4


	//----- nvinfo : EIATTR_CUDA_API_VERSION
	.align		4
        /*0000*/ 	.byte	0x04, 0x37
        /*0002*/ 	.short	(.L_137 - .L_136)
.L_136:
        /*0004*/ 	.word	0x00000082


	//----- nvinfo : EIATTR_KPARAM_INFO
	.align		4
.L_137:
        /*0008*/ 	.byte	0x04, 0x17
        /*000a*/ 	.short	(.L_139 - .L_138)
.L_138:
        /*000c*/ 	.word	0x00000000
        /*0010*/ 	.short	0x0005
        /*0012*/ 	.short	0x0028
        /*0014*/ 	.byte	0x00, 0xf0, 0x21, 0x00


	//----- nvinfo : EIATTR_KPARAM_INFO
	.align		4
.L_139:
        /*0018*/ 	.byte	0x04, 0x17
        /*001a*/ 	.short	(.L_141 - .L_140)
.L_140:
        /*001c*/ 	.word	0x00000000
        /*0020*/ 	.short	0x0004
        /*0022*/ 	.short	0x0020
        /*0024*/ 	.byte	0x00, 0xf5, 0x21, 0x00


	//----- nvinfo : EIATTR_KPARAM_INFO
	.align		4
.L_141:
        /*0028*/ 	.byte	0x04, 0x17
        /*002a*/ 	.short	(.L_143 - .L_142)
.L_142:
        /*002c*/ 	.word	0x00000000
        /*0030*/ 	.short	0x0003
        /*0032*/ 	.short	0x0018
        /*0034*/ 	.byte	0x00, 0xf0, 0x21, 0x00


	//----- nvinfo : EIATTR_KPARAM_INFO
	.align		4
.L_143:
        /*0038*/ 	.byte	0x04, 0x17
        /*003a*/ 	.short	(.L_145 - .L_144)
.L_144:
        /*003c*/ 	.word	0x00000000
        /*0040*/ 	.short	0x0002
        /*0042*/ 	.short	0x0010
        /*0044*/ 	.byte	0x00, 0xf5, 0x21, 0x00


	//----- nvinfo : EIATTR_KPARAM_INFO
	.align		4
.L_145:
        /*0048*/ 	.byte	0x04, 0x17
        /*004a*/ 	.short	(.L_147 - .L_146)
.L_146:
        /*004c*/ 	.word	0x00000000
        /*0050*/ 	.short	0x0001
        /*0052*/ 	.short	0x0008
        /*0054*/ 	.byte	0x00, 0xf0, 0x21, 0x00


	//----- nvinfo : EIATTR_KPARAM_INFO
	.align		4
.L_147:
        /*0058*/ 	.byte	0x04, 0x17
        /*005a*/ 	.short	(.L_149 - .L_148)
.L_148:
        /*005c*/ 	.word	0x00000000
        /*0060*/ 	.short	0x0000
        /*0062*/ 	.short	0x0000
        /*0064*/ 	.byte	0x00, 0xf5, 0x21, 0x00


	//----- nvinfo : EIATTR_SPARSE_MMA_MASK
	.align		4
.L_149:
        /*0068*/ 	.byte	0x03, 0x50
        /*006a*/ 	.short	0x0000


	//----- nvinfo : EIATTR_MAXREG_COUNT
	.align		4
        /*006c*/ 	.byte	0x03, 0x1b
        /*006e*/ 	.short	0x00ff


	//----- nvinfo : EIATTR_MERCURY_ISA_VERSION
	.align		4
        /*0070*/ 	.byte	0x03, 0x5f
        /*0072*/ 	.short	0x0101


	//----- nvinfo : EIATTR_VRC_CTA_INIT_COUNT
	.align		4
        /*0074*/ 	.byte	0x02, 0x4a
	.zero		1
	.zero		1


	//----- nvinfo : EIATTR_EXIT_INSTR_OFFSETS
	.align		4
        /*0078*/ 	.byte	0x04, 0x1c
        /*007a*/ 	.short	(.L_151 - .L_150)


	//   ....[0]....
.L_150:
        /*007c*/ 	.word	0x00000240


	//----- nvinfo : EIATTR_CBANK_PARAM_SIZE
	.align		4
.L_151:
        /*0080*/ 	.byte	0x03, 0x19
        /*0082*/ 	.short	0x0030


	//----- nvinfo : EIATTR_PARAM_CBANK
	.align		4
        /*0084*/ 	.byte	0x04, 0x0a
        /*0086*/ 	.short	(.L_153 - .L_152)
	.align		4
.L_152:
        /*0088*/ 	.word	index@(.nv.constant0._Z7matDiffPfmS_mS_m)
        /*008c*/ 	.short	0x0380
        /*008e*/ 	.short	0x0030


	//----- nvinfo : EIATTR_SW_WAR
	.align		4
.L_153:
        /*0090*/ 	.byte	0x04, 0x36
        /*0092*/ 	.short	(.L_155 - .L_154)
.L_154:
        /*0094*/ 	.word	0x00000008
.L_155:


//--------------------- .nv.info._Z7matMultPfmS_mS_mm --------------------------
	.section	.nv.info._Z7matMultPfmS_mS_mm,"",@"SHT_CUDA_INFO"
	.sectionflags	@""
	.align	4


	//----- nvinfo : EIATTR_CUDA_API_VERSION
	.align		4
        /*0000*/ 	.byte	0x04, 0x37
        /*0002*/ 	.short	(.L_157 - .L_156)
.L_156:
        /*0004*/ 	.word	0x00000082


	//----- nvinfo : EIATTR_KPARAM_INFO
	.align		4
.L_157:
        /*0008*/ 	.byte	0x04, 0x17
        /*000a*/ 	.short	(.L_159 - .L_158)
.L_158:
        /*000c*/ 	.word	0x00000000
        /*0010*/ 	.short	0x0006
        /*0012*/ 	.short	0x0030
        /*0014*/ 	.byte	0x00, 0xf0, 0x21, 0x00


	//----- nvinfo : EIATTR_KPARAM_INFO
	.align		4
.L_159:
        /*0018*/ 	.byte	0x04, 0x17
        /*001a*/ 	.short	(.L_161 - .L_160)
.L_160:
        /*001c*/ 	.word	0x00000000
        /*0020*/ 	.short	0x0005
        /*0022*/ 	.short	0x0028
        /*0024*/ 	.byte	0x00, 0xf0, 0x21, 0x00


	//----- nvinfo : EIATTR_KPARAM_INFO
	.align		4
.L_161:
        /*0028*/ 	.byte	0x04, 0x17
        /*002a*/ 	.short	(.L_163 - .L_162)
.L_162:
        /*002c*/ 	.word	0x00000000
        /*0030*/ 	.short	0x0004
        /*0032*/ 	.short	0x0020
        /*0034*/ 	.byte	0x00, 0xf5, 0x21, 0x00


	//----- nvinfo : EIATTR_KPARAM_INFO
	.align		4
.L_163:
        /*0038*/ 	.byte	0x04, 0x17
        /*003a*/ 	.short	(.L_165 - .L_164)
.L_164:
        /*003c*/ 	.word	0x00000000
        /*0040*/ 	.short	0x0003
        /*0042*/ 	.short	0x0018
        /*0044*/ 	.byte	0x00, 0xf0, 0x21, 0x00


	//----- nvinfo : EIATTR_KPARAM_INFO
	.align		4
.L_165:
        /*0048*/ 	.byte	0x04, 0x17
        /*004a*/ 	.short	(.L_167 - .L_166)
.L_166:
        /*004c*/ 	.word	0x00000000
        /*0050*/ 	.short	0x0002
        /*0052*/ 	.short	0x0010
        /*0054*/ 	.byte	0x00, 0xf5, 0x21, 0x00


	//----- nvinfo : EIATTR_KPARAM_INFO
	.align		4
.L_167:
        /*0058*/ 	.byte	0x04, 0x17
        /*005a*/ 	.short	(.L_169 - .L_168)
.L_168:
        /*005c*/ 	.word	0x00000000
        /*0060*/ 	.short	0x0001
        /*0062*/ 	.short	0x0008
        /*0064*/ 	.byte	0x00, 0xf0, 0x21, 0x00


	//----- nvinfo : EIATTR_KPARAM_INFO
	.align		4
.L_169:
        /*0068*/ 	.byte	0x04, 0x17
        /*006a*/ 	.short	(.L_171 - .L_170)
.L_170:
        /*006c*/ 	.word	0x00000000
        /*0070*/ 	.short	0x0000
        /*0072*/ 	.short	0x0000
        /*0074*/ 	.byte	0x00, 0xf5, 0x21, 0x00


	//----- nvinfo : EIATTR_SPARSE_MMA_MASK
	.align		4
.L_171:
        /*0078*/ 	.byte	0x03, 0x50
        /*007a*/ 	.short	0x0000


	//----- nvinfo : EIATTR_MAXREG_COUNT
	.align		4
        /*007c*/ 	.byte	0x03, 0x1b
        /*007e*/ 	.short	0x00ff


	//----- nvinfo : EIATTR_NUM_BARRIERS
	.align		4
        /*0080*/ 	.byte	0x02, 0x4c
        /*0082*/ 	.byte	0x01
	.zero		1


	//----- nvinfo : EIATTR_MERCURY_ISA_VERSION
	.align		4
        /*0084*/ 	.byte	0x03, 0x5f
        /*0086*/ 	.short	0x0101


	//----- nvinfo : EIATTR_VRC_CTA_INIT_COUNT
	.align		4
        /*0088*/ 	.byte	0x02, 0x4a
	.zero		1
	.zero		1


	//----- nvinfo : EIATTR_EXIT_INSTR_OFFSETS
	.align		4
        /*008c*/ 	.byte	0x04, 0x1c
        /*008e*/ 	.short	(.L_173 - .L_172)


	//   ....[0]....
.L_172:
        /*0090*/ 	.word	0x00000a50


	//----- nvinfo : EIATTR_CBANK_PARAM_SIZE
	.align		4
.L_173:
        /*0094*/ 	.byte	0x03, 0x19
        /*0096*/ 	.short	0x0038


	//----- nvinfo : EIATTR_PARAM_CBANK
	.align		4
        /*0098*/ 	.byte	0x04, 0x0a
        /*009a*/ 	.short	(.L_175 - .L_174)
	.align		4
.L_174:
        /*009c*/ 	.word	index@(.nv.constant0._Z7matMultPfmS_mS_mm)
        /*00a0*/ 	.short	0x0380
        /*00a2*/ 	.short	0x0038


	//----- nvinfo : EIATTR_SW_WAR
	.align		4
.L_175:
        /*00a4*/ 	.byte	0x04, 0x36
        /*00a6*/ 	.short	(.L_177 - .L_176)
.L_176:
        /*00a8*/ 	.word	0x00000008
.L_177:


//--------------------- .nv.info._Z10fillRandomPfimS_ --------------------------
	.section	.nv.info._Z10fillRandomPfimS_,"",@"SHT_CUDA_INFO"
	.sectionflags	@""
	.align	4


	//----- nvinfo : EIATTR_CUDA_API_VERSION
	.align		4
        /*0000*/ 	.byte	0x04, 0x37
        /*0002*/ 	.short	(.L_179 - .L_178)
.L_178:
        /*0004*/ 	.word	0x00000082


	//----- nvinfo : EIATTR_KPARAM_INFO
	.align		4
.L_179:
        /*0008*/ 	.byte	0x04, 0x17
        /*000a*/ 	.short	(.L_181 - .L_180)
.L_180:
        /*000c*/ 	.word	0x00000000
        /*0010*/ 	.short	0x0003
        /*0012*/ 	.short	0x0018
        /*0014*/ 	.byte	0x00, 0xf5, 0x21, 0x00


	//----- nvinfo : EIATTR_KPARAM_INFO
	.align		4
.L_181:
        /*0018*/ 	.byte	0x04, 0x17
        /*001a*/ 	.short	(.L_183 - .L_182)
.L_182:
        /*001c*/ 	.word	0x00000000
        /*0020*/ 	.short	0x0002
        /*0022*/ 	.short	0x0010
        /*0024*/ 	.byte	0x00, 0xf0, 0x21, 0x00


	//----- nvinfo : EIATTR_KPARAM_INFO
	.align		4
.L_183:
        /*0028*/ 	.byte	0x04, 0x17
        /*002a*/ 	.short	(.L_185 - .L_184)
.L_184:
        /*002c*/ 	.word	0x00000000
        /*0030*/ 	.short	0x0001
        /*0032*/ 	.short	0x0008
        /*0034*/ 	.byte	0x00, 0xf0, 0x11, 0x00


	//----- nvinfo : EIATTR_KPARAM_INFO
	.align		4
.L_185:
        /*0038*/ 	.byte	0x04, 0x17
        /*003a*/ 	.short	(.L_187 - .L_186)
.L_186:
        /*003c*/ 	.word	0x00000000
        /*0040*/ 	.short	0x0000
        /*0042*/ 	.short	0x0000
        /*0044*/ 	.byte	0x00, 0xf5, 0x21, 0x00


	//----- nvinfo : EIATTR_SPARSE_MMA_MASK
	.align		4
.L_187:
        /*0048*/ 	.byte	0x03, 0x50
        /*004a*/ 	.short	0x0000


	//----- nvinfo : EIATTR_MAXREG_COUNT
	.align		4
        /*004c*/ 	.byte	0x03, 0x1b
        /*004e*/ 	.short	0x00ff


	//----- nvinfo : EIATTR_MERCURY_ISA_VERSION
	.align		4
        /*0050*/ 	.byte	0x03, 0x5f
        /*0052*/ 	.short	0x0101


	//----- nvinfo : EIATTR_VRC_CTA_INIT_COUNT
	.align		4
        /*0054*/ 	.byte	0x02, 0x4a
	.zero		1
	.zero		1


	//----- nvinfo : EIATTR_EXIT_INSTR_OFFSETS
	.align		4
        /*0058*/ 	.byte	0x04, 0x1c
        /*005a*/ 	.short	(.L_189 - .L_188)


	//   ....[0]....
.L_188:
        /*005c*/ 	.word	0x000001b0


	//----- nvinfo : EIATTR_CBANK_PARAM_SIZE
	.align		4
.L_189:
        /*0060*/ 	.byte	0x03, 0x19
        /*0062*/ 	.short	0x0020


	//----- nvinfo : EIATTR_PARAM_CBANK
	.align		4
        /*0064*/ 	.byte	0x04, 0x0a
        /*0066*/ 	.short	(.L_191 - .L_190)
	.align		4
.L_190:
        /*0068*/ 	.word	index@(.nv.constant0._Z10fillRandomPfimS_)
        /*006c*/ 	.short	0x0380
        /*006e*/ 	.short	0x0020


	//----- nvinfo : EIATTR_SW_WAR
	.align		4
.L_191:
        /*0070*/ 	.byte	0x04, 0x36
        /*0072*/ 	.short	(.L_193 - .L_192)
.L_192:
        /*0074*/ 	.word	0x00000008
.L_193:


//--------------------- .nv.callgraph             --------------------------
	.section	.nv.callgraph,"",@"SHT_CUDA_CALLGRAPH"
	.align	4
	.sectionentsize	8
	.align		4
        /*0000*/ 	.word	0x00000000
	.align		4
        /*0004*/ 	.word	0xffffffff
	.align		4
        /*0008*/ 	.word	0x00000000
	.align		4
        /*000c*/ 	.word	0xfffffffe
	.align		4
        /*0010*/ 	.word	0x00000000
	.align		4
        /*0014*/ 	.word	0xfffffffd
	.align		4
        /*0018*/ 	.word	0x00000000
	.align		4
        /*001c*/ 	.word	0xfffffffc


//--------------------- .text._Z10getDiagMatPfmS_m --------------------------
	.section	.text._Z10getDiagMatPfmS_m,"ax",@progbits
	.align	128
        .global         _Z10getDiagMatPfmS_m
        .type           _Z10getDiagMatPfmS_m,@function
        .size           _Z10getDiagMatPfmS_m,(.L_x_25 - _Z10getDiagMatPfmS_m)
        .other          _Z10getDiagMatPfmS_m,@"STO_CUDA_ENTRY STV_DEFAULT"
_Z10getDiagMatPfmS_m:
.text._Z10getDiagMatPfmS_m:
[----:B------:R-:W-:Y:S01]  /*0000*/  LDC R1, c[0x0][0x37c] ;  /* 0x0000df00ff017b82 */ /* 0x000fe20000000800 */
[----:B------:R-:W0:Y:S07]  /*0010*/  S2R R0, SR_TID.X ;  /* 0x0000000000007919 */ /* 0x000e2e0000002100 */
[----:B------:R-:W0:Y:S01]  /*0020*/  S2UR UR4, SR_CTAID.X ;  /* 0x00000000000479c3 */ /* 0x000e220000002500 */
[----:B------:R-:W1:Y:S01]  /*0030*/  LDCU.64 UR6, c[0x0][0x388] ;  /* 0x00007100ff0677ac */ /* 0x000e620008000a00 */
[----:B------:R-:W2:Y:S06]  /*0040*/  S2R R5, SR_TID.Y ;  /* 0x0000000000057919 */ /* 0x000eac0000002200 */
[----:B------:R-:W0:Y:S08]  /*0050*/  LDC R7, c[0x0][0x360] ;  /* 0x0000d800ff077b82 */ /* 0x000e300000000800 */
[----:B------:R-:W2:Y:S08]  /*0060*/  S2UR UR5, SR_CTAID.Y ;  /* 0x00000000000579c3 */ /* 0x000eb00000002600 */
[----:B------:R-:W2:Y:S08]  /*0070*/  LDC R4, c[0x0][0x364] ;  /* 0x0000d900ff047b82 */ /* 0x000eb00000000800 */
[----:B------:R-:W3:Y:S01]  /*0080*/  LDC.64 R2, c[0x0][0x380] ;  /* 0x0000e000ff027b82 */ /* 0x000ee20000000a00 */
[----:B0-----:R-:W-:-:S05]  /*0090*/  IMAD R7, R7, UR4, R0 ;  /* 0x0000000407077c24 */ /* 0x001fca000f8e0200 */
[----:B------:R-:W-:Y:S01]  /*00a0*/  SHF.R.S32.HI R6, RZ, 0x1f, R7 ;  /* 0x0000001fff067819 */ /* 0x000fe20000011407 */
[----:B--2---:R-:W-:Y:S01]  /*00b0*/  IMAD R0, R4, UR5, R5 ;  /* 0x0000000504007c24 */ /* 0x004fe2000f8e0205 */
[----:B------:R-:W0:Y:S03]  /*00c0*/  LDCU.64 UR4, c[0x0][0x358] ;  /* 0x00006b00ff0477ac */ /* 0x000e260008000a00 */
[----:B-1----:R-:W-:Y:S01]  /*00d0*/  IMAD R4, R6, UR6, RZ ;  /* 0x0000000606047c24 */ /* 0x002fe2000f8e02ff */
[----:B------:R-:W-:-:S03]  /*00e0*/  ISETP.NE.AND P0, PT, R7, R0, PT ;  /* 0x000000000700720c */ /* 0x000fc60003f05270 */
[C---:B------:R-:W-:Y:S02]  /*00f0*/  IMAD R5, R7.reuse, UR7, R4 ;  /* 0x0000000707057c24 */ /* 0x040fe4000f8e0204 */
[----:B---3--:R-:W-:Y:S01]  /*0100*/  IMAD.WIDE.U32 R2, R7, UR6, R2 ;  /* 0x0000000607027c25 */ /* 0x008fe2000f8e0002 */
[----:B------:R-:W1:Y:S04]  /*0110*/  LDCU.64 UR6, c[0x0][0x398] ;  /* 0x00007300ff0677ac */ /* 0x000e680008000a00 */
[----:B------:R-:W-:-:S03]  /*0120*/  IADD3 R3, PT, PT, R3, R5, RZ ;  /* 0x0000000503037210 */ /* 0x000fc60007ffe0ff */
[----:B------:R-:W-:-:S03]  /*0130*/  @!P0 IMAD.WIDE.U32 R4, R7, 0x4, R2 ;  /* 0x0000000407048825 */ /* 0x000fc600078e0002 */
[----:B------:R-:W2:Y:S03]  /*0140*/  LDC.64 R2, c[0x0][0x390] ;  /* 0x0000e400ff027b82 */ /* 0x000ea60000000a00 */
[----:B0-----:R-:W3:Y:S01]  /*0150*/  @!P0 LDG.E R5, desc[UR4][R4.64] ;  /* 0x0000000404058981 */ /* 0x001ee2000c1e1900 */
[----:B-1----:R-:W-:-:S04]  /*0160*/  IMAD R6, R6, UR6, RZ ;  /* 0x0000000606067c24 */ /* 0x002fc8000f8e02ff */
[C---:B------:R-:W-:Y:S02]  /*0170*/  IMAD R9, R7.reuse, UR7, R6 ;  /* 0x0000000707097c24 */ /* 0x040fe4000f8e0206 */
[----:B--2---:R-:W-:-:S05]  /*0180*/  IMAD.WIDE.U32 R2, R7, UR6, R2 ;  /* 0x0000000607027c25 */ /* 0x004fca000f8e0002 */
[----:B------:R-:W-:-:S03]  /*0190*/  IADD3 R3, PT, PT, R3, R9, RZ ;  /* 0x0000000903037210 */ /* 0x000fc60007ffe0ff */
[----:B------:R-:W-:-:S05]  /*01a0*/  @!P0 IMAD.WIDE.U32 R6, R7, 0x4, R2 ;  /* 0x0000000407068825 */ /* 0x000fca00078e0002 */
[----:B---3--:R0:W-:Y:S01]  /*01b0*/  @!P0 STG.E desc[UR4][R6.64], R5 ;  /* 0x0000000506008986 */ /* 0x0081e2000c101904 */
[----:B------:R-:W-:Y:S05]  /*01c0*/  @!P0 EXIT ;  /* 0x000000000000894d */ /* 0x000fea0003800000 */
[----:B------:R-:W-:-:S05]  /*01d0*/  IMAD.WIDE.U32 R2, R0, 0x4, R2 ;  /* 0x0000000400027825 */ /* 0x000fca00078e0002 */
[----:B------:R-:W-:Y:S01]  /*01e0*/  STG.E desc[UR4][R2.64], RZ ;  /* 0x000000ff02007986 */ /* 0x000fe2000c101904 */
[----:B------:R-:W-:Y:S05]  /*01f0*/  EXIT ;  /* 0x000000000000794d */ /* 0x000fea0003800000 */
.L_x_0:
[----:B------:R-:W-:-:S00]  /*0200*/  BRA `(.L_x_0) ;  /* 0xfffffffc00fc7947 */ /* 0x000fc0000383ffff */
[----:B------:R-:W-:-:S00]  /*0210*/  NOP ;  /* 0x0000000000007918 */ /* 0x000fc00000000000 */
        /* <DEDUP_REMOVED lines=14> */
.L_x_25:


//--------------------- .text._Z13invertDiagMatPfm --------------------------
	.section	.text._Z13invertDiagMatPfm,"ax",@progbits
	.align	128
        .global         _Z13invertDiagMatPfm
        .type           _Z13invertDiagMatPfm,@function
        .size           _Z13invertDiagMatPfm,(.L_x_24 - _Z13invertDiagMatPfm)
        .other          _Z13invertDiagMatPfm,@"STO_CUDA_ENTRY STV_DEFAULT"
_Z13invertDiagMatPfm:
.text._Z13invertDiagMatPfm:
[----:B------:R-:W-:Y:S01]  /*0000*/  LDC R1, c[0x0][0x37c] ;  /* 0x0000df00ff017b82 */ /* 0x000fe20000000800 */
[----:B------:R-:W0:Y:S07]  /*0010*/  S2R R0, SR_TID.X ;  /* 0x0000000000007919 */ /* 0x000e2e0000002100 */
[----:B------:R-:W0:Y:S01]  /*0020*/  S2UR UR4, SR_CTAID.X ;  /* 0x00000000000479c3 */ /* 0x000e220000002500 */
[----:B------:R-:W1:Y:S07]  /*0030*/  S2R R3, SR_TID.Y ;  /* 0x0000000000037919 */ /* 0x000e6e0000002200 */
[----:B------:R-:W0:Y:S08]  /*0040*/  LDC R5, c[0x0][0x360] ;  /* 0x0000d800ff057b82 */ /* 0x000e300000000800 */
[----:B------:R-:W1:Y:S08]  /*0050*/  S2UR UR5, SR_CTAID.Y ;  /* 0x00000000000579c3 */ /* 0x000e700000002600 */
[----:B------:R-:W1:Y:S01]  /*0060*/  LDC R2, c[0x0][0x364] ;  /* 0x0000d900ff027b82 */ /* 0x000e620000000800 */
[----:B0-----:R-:W-:-:S02]  /*0070*/  IMAD R5, R5, UR4, R0 ;  /* 0x0000000405057c24 */ /* 0x001fc4000f8e0200 */
[----:B-1----:R-:W-:-:S05]  /*0080*/  IMAD R0, R2, UR5, R3 ;  /* 0x0000000502007c24 */ /* 0x002fca000f8e0203 */
[----:B------:R-:W-:-:S13]  /*0090*/  ISETP.NE.AND P0, PT, R5, R0, PT ;  /* 0x000000000500720c */ /* 0x000fda0003f05270 */
[----:B------:R-:W-:Y:S05]  /*00a0*/  @P0 EXIT ;  /* 0x000000000000094d */ /* 0x000fea0003800000 */
[----:B------:R-:W0:Y:S01]  /*00b0*/  LDC.64 R2, c[0x0][0x380] ;  /* 0x0000e000ff027b82 */ /* 0x000e220000000a00 */
[----:B------:R-:W0:Y:S01]  /*00c0*/  LDCU.64 UR6, c[0x0][0x388] ;  /* 0x00007100ff0677ac */ /* 0x000e220008000a00 */
[----:B------:R-:W1:Y:S01]  /*00d0*/  LDCU.64 UR4, c[0x0][0x358] ;  /* 0x00006b00ff0477ac */ /* 0x000e620008000a00 */
[----:B0-----:R-:W-:-:S04]  /*00e0*/  IMAD.WIDE.U32 R2, R5, UR6, R2 ;  /* 0x0000000605027c25 */ /* 0x001fc8000f8e0002 */
[C---:B------:R-:W-:Y:S02]  /*00f0*/  IMAD R3, R5.reuse, UR7, R3 ;  /* 0x0000000705037c24 */ /* 0x040fe4000f8e0203 */
[----:B------:R-:W-:-:S05]  /*0100*/  IMAD.WIDE.U32 R4, R5, 0x4, R2 ;  /* 0x0000000405047825 */ /* 0x000fca00078e0002 */
[----:B-1----:R-:W2:Y:S01]  /*0110*/  LDG.E R0, desc[UR4][R4.64] ;  /* 0x0000000404007981 */ /* 0x002ea2000c1e1900 */
[----:B------:R-:W-:Y:S01]  /*0120*/  BSSY.RECONVERGENT B0, `(.L_x_1) ;  /* 0x000000c000007945 */ /* 0x000fe20003800200 */
[----:B--2---:R-:W-:-:S05]  /*0130*/  VIADD R2, R0, 0x1800000 ;  /* 0x0180000000027836 */ /* 0x004fca0000000000 */
[----:B------:R-:W-:-:S04]  /*0140*/  LOP3.LUT R2, R2, 0x7f800000, RZ, 0xc0, !PT ;  /* 0x7f80000002027812 */ /* 0x000fc800078ec0ff */
[----:B------:R-:W-:-:S13]  /*0150*/  ISETP.GT.U32.AND P0, PT, R2, 0x1ffffff, PT ;  /* 0x01ffffff0200780c */ /* 0x000fda0003f04070 */
[----:B------:R-:W-:Y:S05]  /*0160*/  @P0 BRA `(.L_x_2) ;  /* 0x00000000000c0947 */ /* 0x000fea0003800000 */
[----:B------:R-:W-:-:S07]  /*0170*/  MOV R6, 0x190 ;  /* 0x0000019000067802 */ /* 0x000fce0000000f00 */
[----:B------:R-:W-:Y:S05]  /*0180*/  CALL.REL.NOINC `($__internal_0_$__cuda_sm20_rcp_rn_f32_slowpath) ;  /* 0x0000000000207944 */ /* 0x000fea0003c00000 */
[----:B------:R-:W-:Y:S05]  /*0190*/  BRA `(.L_x_3) ;  /* 0x0000000000107947 */ /* 0x000fea0003800000 */
.L_x_2:
[----:B------:R-:W0:Y:S02]  /*01a0*/  MUFU.RCP R3, R0 ;  /* 0x0000000000037308 */ /* 0x000e240000001000 */
[----:B0-----:R-:W-:-:S04]  /*01b0*/  FFMA R2, R0, R3, -1 ;  /* 0xbf80000000027423 */ /* 0x001fc80000000003 */
[----:B------:R-:W-:-:S04]  /*01c0*/  FADD.FTZ R2, -R2, -RZ ;  /* 0x800000ff02027221 */ /* 0x000fc80000010100 */
[----:B------:R-:W-:-:S07]  /*01d0*/  FFMA R3, R3, R2, R3 ;  /* 0x0000000203037223 */ /* 0x000fce0000000003 */
.L_x_3:
[----:B------:R-:W-:Y:S05]  /*01e0*/  BSYNC.RECONVERGENT B0 ;  /* 0x0000000000007941 */ /* 0x000fea0003800200 */
.L_x_1:
[----:B------:R-:W-:Y:S01]  /*01f0*/  STG.E desc[UR4][R4.64], R3 ;  /* 0x0000000304007986 */ /* 0x000fe2000c101904 */
[----:B------:R-:W-:Y:S05]  /*0200*/  EXIT ;  /* 0x000000000000794d */ /* 0x000fea0003800000 */
        .weak           $__internal_0_$__cuda_sm20_rcp_rn_f32_slowpath
        .type           $__internal_0_$__cuda_sm20_rcp_rn_f32_slowpath,@function
        .size           $__internal_0_$__cuda_sm20_rcp_rn_f32_slowpath,(.L_x_24 - $__internal_0_$__cuda_sm20_rcp_rn_f32_slowpath)
$__internal_0_$__cuda_sm20_rcp_rn_f32_slowpath:
[----:B------:R-:W-:Y:S01]  /*0210*/  IMAD.SHL.U32 R2, R0, 0x2, RZ ;  /* 0x0000000200027824 */ /* 0x000fe200078e00ff */
[----:B------:R-:W-:Y:S04]  /*0220*/  BSSY.RECONVERGENT B1, `(.L_x_4) ;  /* 0x0000030000017945 */ /* 0x000fe80003800200 */
[----:B------:R-:W-:-:S04]  /*0230*/  SHF.R.U32.HI R2, RZ, 0x18, R2 ;  /* 0x00000018ff027819 */ /* 0x000fc80000011602 */
[----:B------:R-:W-:-:S13]  /*0240*/  ISETP.NE.U32.AND P0, PT, R2, RZ, PT ;  /* 0x000000ff0200720c */ /* 0x000fda0003f05070 */
[----:B------:R-:W-:Y:S05]  /*0250*/  @P0 BRA `(.L_x_5) ;  /* 0x0000000000280947 */ /* 0x000fea0003800000 */
[----:B------:R-:W-:-:S05]  /*0260*/  IMAD.SHL.U32 R2, R0, 0x2, RZ ;  /* 0x0000000200027824 */ /* 0x000fca00078e00ff */
[----:B------:R-:W-:-:S13]  /*0270*/  ISETP.NE.AND P0, PT, R2, RZ, PT ;  /* 0x000000ff0200720c */ /* 0x000fda0003f05270 */
[----:B------:R-:W-:Y:S01]  /*0280*/  @P0 FFMA R7, R0, 1.84467440737095516160e+19, RZ ;  /* 0x5f80000000070823 */ /* 0x000fe200000000ff */
[----:B------:R-:W-:Y:S08]  /*0290*/  @!P0 MUFU.RCP R3, R0 ;  /* 0x0000000000038308 */ /* 0x000ff00000001000 */
[----:B------:R-:W0:Y:S02]  /*02a0*/  @P0 MUFU.RCP R2, R7 ;  /* 0x0000000700020308 */ /* 0x000e240000001000 */
[----:B0-----:R-:W-:-:S04]  /*02b0*/  @P0 FFMA R8, R7, R2, -1 ;  /* 0xbf80000007080423 */ /* 0x001fc80000000002 */
[----:B------:R-:W-:-:S04]  /*02c0*/  @P0 FADD.FTZ R9, -R8, -RZ ;  /* 0x800000ff08090221 */ /* 0x000fc80000010100 */
[----:B------:R-:W-:-:S04]  /*02d0*/  @P0 FFMA R2, R2, R9, R2 ;  /* 0x0000000902020223 */ /* 0x000fc80000000002 */
[----:B------:R-:W-:Y:S01]  /*02e0*/  @P0 FFMA R3, R2, 1.84467440737095516160e+19, RZ ;  /* 0x5f80000002030823 */ /* 0x000fe200000000ff */
[----:B------:R-:W-:Y:S06]  /*02f0*/  BRA `(.L_x_6) ;  /* 0x0000000000887947 */ /* 0x000fec0003800000 */
.L_x_5:
[----:B------:R-:W-:-:S05]  /*0300*/  VIADD R3, R2, 0xffffff03 ;  /* 0xffffff0302037836 */ /* 0x000fca0000000000 */
[----:B------:R-:W-:-:S13]  /*0310*/  ISETP.GT.U32.AND P0, PT, R3, 0x1, PT ;  /* 0x000000010300780c */ /* 0x000fda0003f04070 */
[----:B------:R-:W-:Y:S05]  /*0320*/  @P0 BRA `(.L_x_7) ;  /* 0x0000000000780947 */ /* 0x000fea0003800000 */
[----:B------:R-:W-:Y:S01]  /*0330*/  LOP3.LUT R7, R0, 0x7fffff, RZ, 0xc0, !PT ;  /* 0x007fffff00077812 */ /* 0x000fe200078ec0ff */
[----:B------:R-:W-:-:S03]  /*0340*/  IMAD.MOV.U32 R12, RZ, RZ, 0x3 ;  /* 0x00000003ff0c7424 */ /* 0x000fc600078e00ff */
[----:B------:R-:W-:Y:S02]  /*0350*/  LOP3.LUT R7, R7, 0x3f800000, RZ, 0xfc, !PT ;  /* 0x3f80000007077812 */ /* 0x000fe400078efcff */
[----:B------:R-:W-:Y:S02]  /*0360*/  SHF.L.U32 R11, R12, R3, RZ ;  /* 0x000000030c0b7219 */ /* 0x000fe400000006ff */
[----:B------:R-:W0:Y:S02]  /*0370*/  MUFU.RCP R8, R7 ;  /* 0x0000000700087308 */ /* 0x000e240000001000 */
[----:B0-----:R-:W-:-:S04]  /*0380*/  FFMA R9, R7, R8, -1 ;  /* 0xbf80000007097423 */ /* 0x001fc80000000008 */
[----:B------:R-:W-:-:S04]  /*0390*/  FADD.FTZ R9, -R9, -RZ ;  /* 0x800000ff09097221 */ /* 0x000fc80000010100 */
[CCC-:B------:R-:W-:Y:S01]  /*03a0*/  FFMA.RM R10, R8.reuse, R9.reuse, R8.reuse ;  /* 0x00000009080a7223 */ /* 0x1c0fe20000004008 */
[----:B------:R-:W-:-:S04]  /*03b0*/  FFMA.RP R9, R8, R9, R8 ;  /* 0x0000000908097223 */ /* 0x000fc80000008008 */
[C---:B------:R-:W-:Y:S02]  /*03c0*/  LOP3.LUT R8, R10.reuse, 0x7fffff, RZ, 0xc0, !PT ;  /* 0x007fffff0a087812 */ /* 0x040fe400078ec0ff */
[----:B------:R-:W-:Y:S02]  /*03d0*/  FSETP.NEU.FTZ.AND P0, PT, R10, R9, PT ;  /* 0x000000090a00720b */ /* 0x000fe40003f1d000 */
[----:B------:R-:W-:Y:S02]  /*03e0*/  LOP3.LUT R8, R8, 0x800000, RZ, 0xfc, !PT ;  /* 0x0080000008087812 */ /* 0x000fe400078efcff */
[----:B------:R-:W-:Y:S02]  /*03f0*/  SEL R9, RZ, 0xffffffff, !P0 ;  /* 0xffffffffff097807 */ /* 0x000fe40004000000 */
[----:B------:R-:W-:Y:S02]  /*0400*/  LOP3.LUT R10, R11, R8, RZ, 0xc0, !PT ;  /* 0x000000080b0a7212 */ /* 0x000fe400078ec0ff */
[----:B------:R-:W-:-:S02]  /*0410*/  IADD3 R9, PT, PT, -R9, RZ, RZ ;  /* 0x000000ff09097210 */ /* 0x000fc40007ffe1ff */
[-C--:B------:R-:W-:Y:S02]  /*0420*/  SHF.R.U32.HI R10, RZ, R3.reuse, R10 ;  /* 0x00000003ff0a7219 */ /* 0x080fe4000001160a */
[----:B------:R-:W-:Y:S02]  /*0430*/  LOP3.LUT P1, RZ, R9, R3, R8, 0xf8, !PT ;  /* 0x0000000309ff7212 */ /* 0x000fe4000782f808 */
[C---:B------:R-:W-:Y:S02]  /*0440*/  LOP3.LUT P0, RZ, R10.reuse, 0x1, RZ, 0xc0, !PT ;  /* 0x000000010aff7812 */ /* 0x040fe4000780c0ff */
[----:B------:R-:W-:-:S04]  /*0450*/  LOP3.LUT P2, RZ, R10, 0x2, RZ, 0xc0, !PT ;  /* 0x000000020aff7812 */ /* 0x000fc8000784c0ff */
[----:B------:R-:W-:Y:S02]  /*0460*/  PLOP3.LUT P0, PT, P0, P1, P2, 0xe0, 0x0 ;  /* 0x000000000000781c */ /* 0x000fe40000703c20 */
[----:B------:R-:W-:Y:S02]  /*0470*/  LOP3.LUT P1, RZ, R0, 0x7fffff, RZ, 0xc0, !PT ;  /* 0x007fffff00ff7812 */ /* 0x000fe4000782c0ff */
[----:B------:R-:W-:-:S05]  /*0480*/  SEL R3, RZ, 0x1, !P0 ;  /* 0x00000001ff037807 */ /* 0x000fca0004000000 */
[----:B------:R-:W-:-:S05]  /*0490*/  IMAD.MOV R3, RZ, RZ, -R3 ;  /* 0x000000ffff037224 */ /* 0x000fca00078e0a03 */
[----:B------:R-:W-:Y:S01]  /*04a0*/  ISETP.GE.AND P0, PT, R3, RZ, PT ;  /* 0x000000ff0300720c */ /* 0x000fe20003f06270 */
[----:B------:R-:W-:-:S05]  /*04b0*/  VIADD R3, R2, 0xffffff04 ;  /* 0xffffff0402037836 */ /* 0x000fca0000000000 */
[----:B------:R-:W-:-:S07]  /*04c0*/  SHF.R.U32.HI R3, RZ, R3, R8 ;  /* 0x00000003ff037219 */ /* 0x000fce0000011608 */
[----:B------:R-:W-:-:S05]  /*04d0*/  @!P0 VIADD R3, R3, 0x1 ;  /* 0x0000000103038836 */ /* 0x000fca0000000000 */
[----:B------:R-:W-:-:S04]  /*04e0*/  @!P1 SHF.L.U32 R3, R3, 0x1, RZ ;  /* 0x0000000103039819 */ /* 0x000fc800000006ff */
[----:B------:R-:W-:Y:S01]  /*04f0*/  LOP3.LUT R3, R3, 0x80000000, R0, 0xf8, !PT ;  /* 0x8000000003037812 */ /* 0x000fe200078ef800 */
[----:B------:R-:W-:Y:S06]  /*0500*/  BRA `(.L_x_6) ;  /* 0x0000000000047947 */ /* 0x000fec0003800000 */
.L_x_7:
[----:B------:R0:W1:Y:S02]  /*0510*/  MUFU.RCP R3, R0 ;  /* 0x0000000000037308 */ /* 0x0000640000001000 */
.L_x_6:
[----:B------:R-:W-:Y:S05]  /*0520*/  BSYNC.RECONVERGENT B1 ;  /* 0x0000000000017941 */ /* 0x000fea0003800200 */
.L_x_4:
[----:B------:R-:W-:-:S04]  /*0530*/  IMAD.MOV.U32 R7, RZ, RZ, 0x0 ;  /* 0x00000000ff077424 */ /* 0x000fc800078e00ff */
[----:B01----:R-:W-:Y:S05]  /*0540*/  RET.REL.NODEC R6 `(_Z13invertDiagMatPfm) ;  /* 0xfffffff806ac7950 */ /* 0x003fea0003c3ffff */
.L_x_8:
        /* <DEDUP_REMOVED lines=11> */
.L_x_24:


//--------------------- .text._Z17multDiagMatAndVecPfmS_S_ --------------------------
	.section	.text._Z17multDiagMatAndVecPfmS_S_,"ax",@progbits
	.align	128
        .global         _Z17multDiagMatAndVecPfmS_S_
        .type           _Z17multDiagMatAndVecPfmS_S_,@function
        .size           _Z17multDiagMatAndVecPfmS_S_,(.L_x_27 - _Z17multDiagMatAndVecPfmS_S_)
        .other          _Z17multDiagMatAndVecPfmS_S_,@"STO_CUDA_ENTRY STV_DEFAULT"
_Z17multDiagMatAndVecPfmS_S_:
.text._Z17multDiagMatAndVecPfmS_S_:
        /* <DEDUP_REMOVED lines=13> */
[----:B------:R-:W1:Y:S06]  /*00d0*/  LDCU.64 UR4, c[0x0][0x358] ;  /* 0x00006b00ff0477ac */ /* 0x000e6c0008000a00 */
[----:B------:R-:W2:Y:S08]  /*00e0*/  LDC.64 R4, c[0x0][0x390] ;  /* 0x0000e400ff047b82 */ /* 0x000eb00000000a00 */
[----:B------:R-:W3:Y:S01]  /*00f0*/  LDC.64 R6, c[0x0][0x398] ;  /* 0x0000e600ff067b82 */ /* 0x000ee20000000a00 */
[----:B0-----:R-:W-:-:S04]  /*0100*/  IMAD.WIDE.U32 R2, R9, UR6, R2 ;  /* 0x0000000609027c25 */ /* 0x001fc8000f8e0002 */
[C---:B------:R-:W-:Y:S02]  /*0110*/  IMAD R3, R9.reuse, UR7, R3 ;  /* 0x0000000709037c24 */ /* 0x040fe4000f8e0203 */
[----:B--2---:R-:W-:-:S04]  /*0120*/  IMAD.WIDE.U32 R4, R9, 0x4, R4 ;  /* 0x0000000409047825 */ /* 0x004fc800078e0004 */
[C---:B------:R-:W-:Y:S02]  /*0130*/  IMAD.WIDE.U32 R2, R9.reuse, 0x4, R2 ;  /* 0x0000000409027825 */ /* 0x040fe400078e0002 */
[----:B-1----:R-:W2:Y:S04]  /*0140*/  LDG.E R5, desc[UR4][R4.64] ;  /* 0x0000000404057981 */ /* 0x002ea8000c1e1900 */
[----:B------:R-:W2:Y:S01]  /*0150*/  LDG.E R2, desc[UR4][R2.64] ;  /* 0x0000000402027981 */ /* 0x000ea2000c1e1900 */
[----:B---3--:R-:W-:-:S04]  /*0160*/  IMAD.WIDE.U32 R6, R9, 0x4, R6 ;  /* 0x0000000409067825 */ /* 0x008fc800078e0006 */
[----:B--2---:R-:W-:-:S05]  /*0170*/  FMUL R9, R2, R5 ;  /* 0x0000000502097220 */ /* 0x004fca0000400000 */
[----:B------:R-:W-:Y:S01]  /*0180*/  STG.E desc[UR4][R6.64], R9 ;  /* 0x0000000906007986 */ /* 0x000fe2000c101904 */
[----:B------:R-:W-:Y:S05]  /*0190*/  EXIT ;  /* 0x000000000000794d */ /* 0x000fea0003800000 */
.L_x_9:
        /* <DEDUP_REMOVED lines=14> */
.L_x_27:


//--------------------- .text._Z17multMatVecPlusVecPfmS_S_S_i --------------------------
	.section	.text._Z17multMatVecPlusVecPfmS_S_S_i,"ax",@progbits
	.align	128
        .global         _Z17multMatVecPlusVecPfmS_S_S_i
        .type           _Z17multMatVecPlusVecPfmS_S_S_i,@function
        .size           _Z17multMatVecPlusVecPfmS_S_S_i,(.L_x_28 - _Z17multMatVecPlusVecPfmS_S_S_i)
        .other          _Z17multMatVecPlusVecPfmS_S_S_i,@"STO_CUDA_ENTRY STV_DEFAULT"
_Z17multMatVecPlusVecPfmS_S_S_i:
.text._Z17multMatVecPlusVecPfmS_S_S_i:
[----:B------:R-:W-:Y:S01]  /*0000*/  LDC R1, c[0x0][0x37c] ;  /* 0x0000df00ff017b82 */ /* 0x000fe20000000800 */
[----:B------:R-:W0:Y:S01]  /*0010*/  S2R R21, SR_CTAID.Y ;  /* 0x0000000000157919 */ /* 0x000e220000002600 */
[----:B------:R-:W1:Y:S01]  /*0020*/  LDCU UR4, c[0x0][0x3a8] ;  /* 0x00007500ff0477ac */ /* 0x000e620008000800 */
[----:B------:R-:W-:Y:S01]  /*0030*/  HFMA2 R25, -RZ, RZ, 0, 0 ;  /* 0x00000000ff197431 */ /* 0x000fe200000001ff */
[----:B------:R-:W2:Y:S01]  /*0040*/  S2R R0, SR_TID.Y ;  /* 0x0000000000007919 */ /* 0x000ea20000002200 */
[----:B------:R-:W3:Y:S01]  /*0050*/  LDCU.64 UR8, c[0x0][0x358] ;  /* 0x00006b00ff0877ac */ /* 0x000ee20008000a00 */
[----:B-1----:R-:W-:Y:S01]  /*0060*/  UISETP.GE.AND UP0, UPT, UR4, 0x1, UPT ;  /* 0x000000010400788c */ /* 0x002fe2000bf06270 */
[----:B0-----:R-:W-:-:S04]  /*0070*/  SHF.L.U32 R23, R21, 0x2, RZ ;  /* 0x0000000215177819 */ /* 0x001fc800000006ff */
[----:B--2---:R-:W-:-:S04]  /*0080*/  IADD3 R22, PT, PT, R23, R0, RZ ;  /* 0x0000000017167210 */ /* 0x004fc80007ffe0ff */
[----:B---3--:R-:W-:Y:S05]  /*0090*/  BRA.U !UP0, `(.L_x_10) ;  /* 0x0000000508d47547 */ /* 0x008fea000b800000 */
[----:B------:R-:W-:Y:S01]  /*00a0*/  IMAD R21, R21, UR4, RZ ;  /* 0x0000000415157c24 */ /* 0x000fe2000f8e02ff */
[----:B------:R-:W0:Y:S01]  /*00b0*/  S2UR UR5, SR_CgaCtaId ;  /* 0x00000000000579c3 */ /* 0x000e220000008800 */
[----:B------:R-:W1:Y:S01]  /*00c0*/  S2R R17, SR_TID.X ;  /* 0x0000000000117919 */ /* 0x000e620000002100 */
[----:B------:R-:W2:Y:S01]  /*00d0*/  LDCU.64 UR10, c[0x0][0x388] ;  /* 0x00007100ff0a77ac */ /* 0x000ea20008000a00 */
[----:B------:R-:W-:Y:S02]  /*00e0*/  MOV R25, RZ ;  /* 0x000000ff00197202 */ /* 0x000fe40000000f00 */
[----:B------:R-:W-:-:S03]  /*00f0*/  SHF.L.U32 R21, R21, 0x2, RZ ;  /* 0x0000000215157819 */ /* 0x000fc600000006ff */
[----:B------:R-:W2:Y:S01]  /*0100*/  LDC.64 R14, c[0x0][0x380] ;  /* 0x0000e000ff0e7b82 */ /* 0x000ea20000000a00 */
[----:B------:R-:W-:Y:S01]  /*0110*/  LOP3.LUT R3, RZ, R21, RZ, 0x33, !PT ;  /* 0x00000015ff037212 */ /* 0x000fe200078e33ff */
[----:B------:R-:W-:Y:S01]  /*0120*/  VIADD R24, R21, UR4 ;  /* 0x0000000415187c36 */ /* 0x000fe20008000000 */
[----:B------:R-:W-:-:S04]  /*0130*/  UMOV UR4, 0x400 ;  /* 0x0000040000047882 */ /* 0x000fc80000000000 */
[----:B------:R-:W-:-:S04]  /*0140*/  VIADDMNMX R2, R21, 0x4, R24, !PT ;  /* 0x0000000415027846 */ /* 0x000fc80007800118 */
[----:B------:R-:W-:-:S04]  /*0150*/  IADD3 R4, PT, PT, R2, R3, RZ ;  /* 0x0000000302047210 */ /* 0x000fc80007ffe0ff */
[C---:B------:R-:W-:Y:S01]  /*0160*/  LOP3.LUT R2, R4.reuse, 0xc, RZ, 0xc0, !PT ;  /* 0x0000000c04027812 */ /* 0x040fe200078ec0ff */
[----:B0-----:R-:W-:Y:S01]  /*0170*/  ULEA UR6, UR5, UR4, 0x18 ;  /* 0x0000000405067291 */ /* 0x001fe2000f8ec0ff */
[----:B------:R-:W-:Y:S01]  /*0180*/  ISETP.GE.U32.AND P0, PT, R4, 0xc, PT ;  /* 0x0000000c0400780c */ /* 0x000fe20003f06070 */
[----:B------:R-:W-:Y:S01]  /*0190*/  UIADD3 UR4, UPT, UPT, UR4, 0x40, URZ ;  /* 0x0000004004047890 */ /* 0x000fe2000fffe0ff */
[----:B------:R-:W-:-:S03]  /*01a0*/  ISETP.NE.AND P1, PT, R2, 0xc, PT ;  /* 0x0000000c0200780c */ /* 0x000fc60003f25270 */
[----:B------:R-:W-:Y:S01]  /*01b0*/  ULEA UR4, UR5, UR4, 0x18 ;  /* 0x0000000405047291 */ /* 0x000fe2000f8ec0ff */
[----:B------:R-:W-:Y:S01]  /*01c0*/  LEA R20, R0, UR6, 0x4 ;  /* 0x0000000600147c11 */ /* 0x000fe2000f8e20ff */
[----:B--2---:R-:W-:-:S03]  /*01d0*/  IMAD.WIDE.U32 R14, R22, UR10, R14 ;  /* 0x0000000a160e7c25 */ /* 0x004fc6000f8e000e */
[----:B-1----:R-:W-:Y:S01]  /*01e0*/  LEA R3, R17, R20, 0x2 ;  /* 0x0000001411037211 */ /* 0x002fe200078e10ff */
[----:B------:R-:W-:Y:S01]  /*01f0*/  IMAD R15, R22, UR11, R15 ;  /* 0x0000000b160f7c24 */ /* 0x000fe2000f8e020f */
[----:B------:R-:W0:Y:S01]  /*0200*/  LDCU.64 UR10, c[0x0][0x390] ;  /* 0x00007200ff0a77ac */ /* 0x000e220008000a00 */
[----:B------:R-:W-:Y:S02]  /*0210*/  LEA R2, R0, UR4, 0x2 ;  /* 0x0000000400027c11 */ /* 0x000fe4000f8e10ff */
[----:B------:R-:W-:Y:S05]  /*0220*/  @!P1 BRA `(.L_x_11) ;  /* 0x0000000000709947 */ /* 0x000fea0003800000 */
[----:B------:R-:W-:Y:S01]  /*0230*/  LEA.HI R4, R4, 0x1, RZ, 0x1e ;  /* 0x0000000104047811 */ /* 0x000fe200078ff0ff */
[----:B------:R-:W-:-:S03]  /*0240*/  IMAD.MOV.U32 R25, RZ, RZ, RZ ;  /* 0x000000ffff197224 */ /* 0x000fc600078e00ff */
[----:B------:R-:W-:-:S04]  /*0250*/  LOP3.LUT R4, R4, 0x3, RZ, 0xc0, !PT ;  /* 0x0000000304047812 */ /* 0x000fc800078ec0ff */
[----:B------:R-:W-:-:S07]  /*0260*/  IADD3 R16, PT, PT, -R4, RZ, RZ ;  /* 0x000000ff04107210 */ /* 0x000fce0007ffe1ff */
.L_x_12:
[----:B0-----:R-:W-:Y:S01]  /*0270*/  MOV R4, UR10 ;  /* 0x0000000a00047c02 */ /* 0x001fe20008000f00 */
[----:B------:R-:W-:Y:S01]  /*0280*/  IMAD.WIDE.U32 R12, R17, 0x4, R14 ;  /* 0x00000004110c7825 */ /* 0x000fe200078e000e */
[----:B------:R-:W-:-:S03]  /*0290*/  MOV R5, UR11 ;  /* 0x0000000b00057c02 */ /* 0x000fc60008000f00 */
[----:B------:R-:W-:Y:S02]  /*02a0*/  IMAD.WIDE.U32 R18, R0, 0x4, R4 ;  /* 0x0000000400127825 */ /* 0x000fe400078e0004 */
[----:B------:R-:W2:Y:S04]  /*02b0*/  LDG.E R12, desc[UR8][R12.64] ;  /* 0x000000080c0c7981 */ /* 0x000ea8000c1e1900 */
[----:B------:R-:W3:Y:S01]  /*02c0*/  LDG.E R19, desc[UR8][R18.64] ;  /* 0x0000000812137981 */ /* 0x000ee2000c1e1900 */
[----:B------:R-:W-:Y:S01]  /*02d0*/  VIADD R16, R16, 0x1 ;  /* 0x0000000110107836 */ /* 0x000fe20000000000 */
[----:B------:R-:W-:Y:S01]  /*02e0*/  UIADD3 UR10, UP0, UPT, UR10, 0x10, URZ ;  /* 0x000000100a0a7890 */ /* 0x000fe2000ff1e0ff */
[----:B------:R-:W-:Y:S02]  /*02f0*/  IADD3 R14, P2, PT, R14, 0x10, RZ ;  /* 0x000000100e0e7810 */ /* 0x000fe40007f5e0ff */
[----:B------:R-:W-:Y:S01]  /*0300*/  IADD3 R21, PT, PT, R21, 0x4, RZ ;  /* 0x0000000415157810 */ /* 0x000fe20007ffe0ff */
[----:B------:R-:W-:Y:S01]  /*0310*/  UIADD3.X UR11, UPT, UPT, URZ, UR11, URZ, UP0, !UPT ;  /* 0x0000000bff0b7290 */ /* 0x000fe200087fe4ff */
[----:B------:R-:W-:-:S02]  /*0320*/  ISETP.NE.AND P1, PT, R16, RZ, PT ;  /* 0x000000ff1000720c */ /* 0x000fc40003f25270 */
[----:B------:R-:W-:Y:S01]  /*0330*/  IADD3.X R15, PT, PT, RZ, R15, RZ, P2, !PT ;  /* 0x0000000fff0f7210 */ /* 0x000fe200017fe4ff */
[----:B--2---:R-:W-:Y:S04]  /*0340*/  STS [R3], R12 ;  /* 0x0000000c03007388 */ /* 0x004fe80000000800 */
[----:B---3--:R-:W-:Y:S01]  /*0350*/  STS [R2], R19 ;  /* 0x0000001302007388 */ /* 0x008fe20000000800 */
[----:B------:R-:W-:Y:S08]  /*0360*/  BAR.SYNC.DEFER_BLOCKING 0x0 ;  /* 0x0000000000007b1d */ /* 0x000ff00000010000 */
[----:B------:R-:W-:Y:S06]  /*0370*/  BAR.SYNC.DEFER_BLOCKING 0x0 ;  /* 0x0000000000007b1d */ /* 0x000fec0000010000 */
[----:B------:R-:W-:Y:S04]  /*0380*/  LDS.128 R4, [R20] ;  /* 0x0000000014047984 */ /* 0x000fe80000000c00 */
[----:B------:R-:W0:Y:S02]  /*0390*/  LDS.128 R8, [UR6+0x40] ;  /* 0x00004006ff087984 */ /* 0x000e240008000c00 */
[----:B0-----:R-:W-:-:S04]  /*03a0*/  FFMA R4, R4, R8, R25 ;  /* 0x0000000804047223 */ /* 0x001fc80000000019 */
[----:B------:R-:W-:-:S04]  /*03b0*/  FFMA R5, R5, R9, R4 ;  /* 0x0000000905057223 */ /* 0x000fc80000000004 */
[----:B------:R-:W-:-:S04]  /*03c0*/  FFMA R6, R6, R10, R5 ;  /* 0x0000000a06067223 */ /* 0x000fc80000000005 */
[----:B------:R-:W-:Y:S01]  /*03d0*/  FFMA R25, R7, R11, R6 ;  /* 0x0000000b07197223 */ /* 0x000fe20000000006 */
[----:B------:R-:W-:Y:S06]  /*03e0*/  @P1 BRA `(.L_x_12) ;  /* 0xfffffffc00a01947 */ /* 0x000fec000383ffff */
.L_x_11:
[----:B0-----:R-:W-:Y:S02]  /*03f0*/  MOV R4, UR10 ;  /* 0x0000000a00047c02 */ /* 0x001fe40008000f00 */
[----:B------:R-:W-:Y:S01]  /*0400*/  MOV R5, UR11 ;  /* 0x0000000b00057c02 */ /* 0x000fe20008000f00 */
[----:B------:R-:W-:Y:S06]  /*0410*/  @!P0 BRA `(.L_x_10) ;  /* 0x0000000000f48947 */ /* 0x000fec0003800000 */
[----:B------:R-:W-:-:S04]  /*0420*/  IMAD.WIDE.U32 R6, R17, 0x4, R14 ;  /* 0x0000000411067825 */ /* 0x000fc800078e000e */
[----:B------:R-:W-:Y:S01]  /*0430*/  IMAD.WIDE.U32 R4, R0, 0x4, R4 ;  /* 0x0000000400047825 */ /* 0x000fe200078e0004 */
[----:B------:R-:W-:Y:S02]  /*0440*/  IADD3 R30, P0, PT, R6, 0x20, RZ ;  /* 0x00000020061e7810 */ /* 0x000fe40007f1e0ff */
[----:B------:R-:W-:-:S03]  /*0450*/  IADD3 R28, P1, PT, R4, 0x20, RZ ;  /* 0x00000020041c7810 */ /* 0x000fc60007f3e0ff */
[----:B------:R-:W-:Y:S01]  /*0460*/  IMAD.X R31, RZ, RZ, R7, P0 ;  /* 0x000000ffff1f7224 */ /* 0x000fe200000e0607 */
[----:B------:R-:W-:-:S09]  /*0470*/  IADD3.X R29, PT, PT, RZ, R5, RZ, P1, !PT ;  /* 0x00000005ff1d7210 */ /* 0x000fd20000ffe4ff */
.L_x_13:
[----:B------:R-:W2:Y:S04]  /*0480*/  LDG.E R4, desc[UR8][R30.64+-0x20] ;  /* 0xffffe0081e047981 */ /* 0x000ea8000c1e1900 */
[----:B------:R-:W3:Y:S04]  /*0490*/  LDG.E R5, desc[UR8][R28.64+-0x20] ;  /* 0xffffe0081c057981 */ /* 0x000ee8000c1e1900 */
[----:B--2---:R-:W-:Y:S04]  /*04a0*/  STS [R3], R4 ;  /* 0x0000000403007388 */ /* 0x004fe80000000800 */
[----:B---3--:R-:W-:Y:S01]  /*04b0*/  STS [R2], R5 ;  /* 0x0000000502007388 */ /* 0x008fe20000000800 */
[----:B------:R-:W-:Y:S08]  /*04c0*/  BAR.SYNC.DEFER_BLOCKING 0x0 ;  /* 0x0000000000007b1d */ /* 0x000ff00000010000 */
[----:B------:R-:W-:Y:S06]  /*04d0*/  BAR.SYNC.DEFER_BLOCKING 0x0 ;  /* 0x0000000000007b1d */ /* 0x000fec0000010000 */
[----:B------:R-:W2:Y:S04]  /*04e0*/  LDG.E R26, desc[UR8][R30.64+-0x10] ;  /* 0xfffff0081e1a7981 */ /* 0x000ea8000c1e1900 */
[----:B------:R-:W3:Y:S04]  /*04f0*/  LDG.E R33, desc[UR8][R28.64+-0x10] ;  /* 0xfffff0081c217981 */ /* 0x000ee8000c1e1900 */
[----:B------:R-:W-:Y:S04]  /*0500*/  LDS.128 R12, [R20] ;  /* 0x00000000140c7984 */ /* 0x000fe80000000c00 */
[----:B------:R-:W0:Y:S04]  /*0510*/  LDS.128 R16, [UR6+0x40] ;  /* 0x00004006ff107984 */ /* 0x000e280008000c00 */
[----:B--2---:R1:W-:Y:S04]  /*0520*/  STS [R3], R26 ;  /* 0x0000001a03007388 */ /* 0x0043e80000000800 */
[----:B---3--:R-:W-:Y:S01]  /*0530*/  STS [R2], R33 ;  /* 0x0000002102007388 */ /* 0x008fe20000000800 */
[----:B------:R-:W-:Y:S08]  /*0540*/  BAR.SYNC.DEFER_BLOCKING 0x0 ;  /* 0x0000000000007b1d */ /* 0x000ff00000010000 */
[----:B------:R-:W-:Y:S06]  /*0550*/  BAR.SYNC.DEFER_BLOCKING 0x0 ;  /* 0x0000000000007b1d */ /* 0x000fec0000010000 */
[----:B------:R-:W2:Y:S04]  /*0560*/  LDG.E R32, desc[UR8][R30.64] ;  /* 0x000000081e207981 */ /* 0x000ea8000c1e1900 */
[----:B------:R-:W3:Y:S01]  /*0570*/  LDG.E R27, desc[UR8][R28.64] ;  /* 0x000000081c1b7981 */ /* 0x000ee2000c1e1900 */
[----:B0-----:R-:W-:-:S03]  /*0580*/  FFMA R12, R12, R16, R25 ;  /* 0x000000100c0c7223 */ /* 0x001fc60000000019 */
[----:B------:R-:W-:Y:S01]  /*0590*/  LDS.128 R4, [R20] ;  /* 0x0000000014047984 */ /* 0x000fe20000000c00 */
[----:B------:R-:W-:-:S03]  /*05a0*/  FFMA R13, R13, R17, R12 ;  /* 0x000000110d0d7223 */ /* 0x000fc6000000000c */
[----:B------:R-:W0:Y:S01]  /*05b0*/  LDS.128 R8, [UR6+0x40] ;  /* 0x00004006ff087984 */ /* 0x000e220008000c00 */
[----:B------:R-:W-:-:S03]  /*05c0*/  FFMA R14, R14, R18, R13 ;  /* 0x000000120e0e7223 */ /* 0x000fc6000000000d */
[----:B--2---:R-:W-:Y:S04]  /*05d0*/  STS [R3], R32 ;  /* 0x0000002003007388 */ /* 0x004fe80000000800 */
[----:B---3--:R-:W-:Y:S01]  /*05e0*/  STS [R2], R27 ;  /* 0x0000001b02007388 */ /* 0x008fe20000000800 */
[----:B------:R-:W-:Y:S08]  /*05f0*/  BAR.SYNC.DEFER_BLOCKING 0x0 ;  /* 0x0000000000007b1d */ /* 0x000ff00000010000 */
[----:B------:R-:W-:Y:S06]  /*0600*/  BAR.SYNC.DEFER_BLOCKING 0x0 ;  /* 0x0000000000007b1d */ /* 0x000fec0000010000 */
[----:B-1----:R1:W2:Y:S04]  /*0610*/  LDG.E R26, desc[UR8][R30.64+0x10] ;  /* 0x000010081e1a7981 */ /* 0x0022a8000c1e1900 */
[----:B------:R3:W4:Y:S01]  /*0620*/  LDG.E R25, desc[UR8][R28.64+0x10] ;  /* 0x000010081c197981 */ /* 0x000722000c1e1900 */
[----:B------:R-:W-:Y:S01]  /*0630*/  FFMA R15, R15, R19, R14 ;  /* 0x000000130f0f7223 */ /* 0x000fe2000000000e */
[----:B------:R-:W-:-:S02]  /*0640*/  IADD3 R21, PT, PT, R21, 0x10, RZ ;  /* 0x0000001015157810 */ /* 0x000fc40007ffe0ff */
[----:B------:R-:W-:Y:S01]  /*0650*/  LDS.128 R16, [UR6+0x40] ;  /* 0x00004006ff107984 */ /* 0x000fe20008000c00 */
[----:B0-----:R-:W-:Y:S01]  /*0660*/  FFMA R4, R4, R8, R15 ;  /* 0x0000000804047223 */ /* 0x001fe2000000000f */
[----:B------:R-:W-:Y:S02]  /*0670*/  ISETP.GE.AND P0, PT, R21, R24, PT ;  /* 0x000000181500720c */ /* 0x000fe40003f06270 */
[----:B------:R-:W0:Y:S01]  /*0680*/  LDS.128 R12, [R20] ;  /* 0x00000000140c7984 */ /* 0x000e220000000c00 */
[----:B------:R-:W-:Y:S01]  /*0690*/  FFMA R5, R5, R9, R4 ;  /* 0x0000000905057223 */ /* 0x000fe20000000004 */
[----:B-1----:R-:W-:Y:S02]  /*06a0*/  IADD3 R30, P1, PT, R30, 0x40, RZ ;  /* 0x000000401e1e7810 */ /* 0x002fe40007f3e0ff */
[----:B---3--:R-:W-:Y:S01]  /*06b0*/  IADD3 R28, P2, PT, R28, 0x40, RZ ;  /* 0x000000401c1c7810 */ /* 0x008fe20007f5e0ff */
[----:B------:R-:W-:Y:S01]  /*06c0*/  FFMA R6, R6, R10, R5 ;  /* 0x0000000a06067223 */ /* 0x000fe20000000005 */
[----:B------:R-:W-:-:S02]  /*06d0*/  IADD3.X R31, PT, PT, RZ, R31, RZ, P1, !PT ;  /* 0x0000001fff1f7210 */ /* 0x000fc40000ffe4ff */
[----:B------:R-:W-:Y:S01]  /*06e0*/  IADD3.X R29, PT, PT, RZ, R29, RZ, P2, !PT ;  /* 0x0000001dff1d7210 */ /* 0x000fe200017fe4ff */
[----:B------:R-:W-:-:S04]  /*06f0*/  FFMA R7, R7, R11, R6 ;  /* 0x0000000b07077223 */ /* 0x000fc80000000006 */
[----:B0-----:R-:W-:-:S04]  /*0700*/  FFMA R12, R12, R16, R7 ;  /* 0x000000100c0c7223 */ /* 0x001fc80000000007 */
[----:B------:R-:W-:-:S04]  /*0710*/  FFMA R13, R13, R17, R12 ;  /* 0x000000110d0d7223 */ /* 0x000fc8000000000c */
[----:B------:R-:W-:-:S04]  /*0720*/  FFMA R14, R14, R18, R13 ;  /* 0x000000120e0e7223 */ /* 0x000fc8000000000d */
[----:B------:R-:W-:Y:S01]  /*0730*/  FFMA R15, R15, R19, R14 ;  /* 0x000000130f0f7223 */ /* 0x000fe2000000000e */
[----:B--2---:R-:W-:Y:S04]  /*0740*/  STS [R3], R26 ;  /* 0x0000001a03007388 */ /* 0x004fe80000000800 */
[----:B----4-:R-:W-:Y:S01]  /*0750*/  STS [R2], R25 ;  /* 0x0000001902007388 */ /* 0x010fe20000000800 */
        /* <DEDUP_REMOVED lines=8> */
[----:B------:R-:W-:Y:S06]  /*07e0*/  @!P0 BRA `(.L_x_13) ;  /* 0xfffffffc00248947 */ /* 0x000fec000383ffff */
.L_x_10:
[----:B------:R-:W0:Y:S01]  /*07f0*/  LDCU.64 UR4, c[0x0][0x398] ;  /* 0x00007300ff0477ac */ /* 0x000e220008000a00 */
[----:B------:R-:W1:Y:S01]  /*0800*/  LDC.64 R2, c[0x0][0x3a0] ;  /* 0x0000e800ff027b82 */ /* 0x000e620000000a00 */
[----:B0-----:R-:W-:-:S04]  /*0810*/  UISETP.NE.U32.AND UP0, UPT, UR4, URZ, UPT ;  /* 0x000000ff0400728c */ /* 0x001fc8000bf05070 */
[----:B------:R-:W-:Y:S01]  /*0820*/  UISETP.NE.AND.EX UP0, UPT, UR5, URZ, UPT, UP0 ;  /* 0x000000ff0500728c */ /* 0x000fe2000bf05300 */
[----:B-1----:R-:W-:-:S08]  /*0830*/  IMAD.WIDE.U32 R2, R23, 0x4, R2 ;  /* 0x0000000417027825 */ /* 0x002fd000078e0002 */
[----:B------:R-:W-:Y:S05]  /*0840*/  BRA.U !UP0, `(.L_x_14) ;  /* 0x00000001081c7547 */ /* 0x000fea000b800000 */
[----:B------:R-:W-:-:S04]  /*0850*/  LEA R4, P0, R22, UR4, 0x2 ;  /* 0x0000000416047c11 */ /* 0x000fc8000f8010ff */
[----:B------:R-:W-:-:S05]  /*0860*/  LEA.HI.X R5, R22, UR5, RZ, 0x2, P0 ;  /* 0x0000000516057c11 */ /* 0x000fca00080f14ff */
[----:B------:R-:W2:Y:S01]  /*0870*/  LDG.E R4, desc[UR8][R4.64] ;  /* 0x0000000804047981 */ /* 0x000ea2000c1e1900 */
[----:B------:R-:W-:-:S04]  /*0880*/  IMAD.WIDE.U32 R2, R0, 0x4, R2 ;  /* 0x0000000400027825 */ /* 0x000fc800078e0002 */
[----:B--2---:R-:W-:-:S05]  /*0890*/  FADD R25, R4, R25 ;  /* 0x0000001904197221 */ /* 0x004fca0000000000 */
[----:B------:R-:W-:Y:S01]  /*08a0*/  STG.E desc[UR8][R2.64], R25 ;  /* 0x0000001902007986 */ /* 0x000fe2000c101908 */
[----:B------:R-:W-:Y:S05]  /*08b0*/  EXIT ;  /* 0x000000000000794d */ /* 0x000fea0003800000 */
.L_x_14:
[----:B------:R-:W-:-:S05]  /*08c0*/  IMAD.WIDE.U32 R2, R0, 0x4, R2 ;  /* 0x0000000400027825 */ /* 0x000fca00078e0002 */
[----:B------:R-:W-:Y:S01]  /*08d0*/  STG.E desc[UR8][R2.64], R25 ;  /* 0x0000001902007986 */ /* 0x000fe2000c101908 */
[----:B------:R-:W-:Y:S05]  /*08e0*/  EXIT ;  /* 0x000000000000794d */ /* 0x000fea0003800000 */
.L_x_15:
        /* <DEDUP_REMOVED lines=9> */
.L_x_28:


//--------------------- .text._Z17multDiagMatAndMatPfmS_mS_m --------------------------
	.section	.text._Z17multDiagMatAndMatPfmS_mS_m,"ax",@progbits
	.align	128
        .global         _Z17multDiagMatAndMatPfmS_mS_m
        .type           _Z17multDiagMatAndMatPfmS_mS_m,@function
        .size           _Z17multDiagMatAndMatPfmS_mS_m,(.L_x_29 - _Z17multDiagMatAndMatPfmS_mS_m)
        .other          _Z17multDiagMatAndMatPfmS_mS_m,@"STO_CUDA_ENTRY STV_DEFAULT"
_Z17multDiagMatAndMatPfmS_mS_m:
.text._Z17multDiagMatAndMatPfmS_mS_m:
[----:B------:R-:W-:Y:S01]  /*0000*/  LDC R1, c[0x0][0x37c] ;  /* 0x0000df00ff017b82 */ /* 0x000fe20000000800 */
[----:B------:R-:W0:Y:S07]  /*0010*/  S2R R7, SR_TID.X ;  /* 0x0000000000077919 */ /* 0x000e2e0000002100 */
[----:B------:R-:W0:Y:S01]  /*0020*/  S2UR UR4, SR_CTAID.X ;  /* 0x00000000000479c3 */ /* 0x000e220000002500 */
[----:B------:R-:W1:Y:S01]  /*0030*/  LDCU.64 UR8, c[0x0][0x398] ;  /* 0x00007300ff0877ac */ /* 0x000e620008000a00 */
[----:B------:R-:W2:Y:S01]  /*0040*/  S2R R6, SR_TID.Y ;  /* 0x0000000000067919 */ /* 0x000ea20000002200 */
[----:B------:R-:W3:Y:S05]  /*0050*/  LDCU.64 UR10, c[0x0][0x388] ;  /* 0x00007100ff0a77ac */ /* 0x000eea0008000a00 */
[----:B------:R-:W0:Y:S08]  /*0060*/  LDC R0, c[0x0][0x360] ;  /* 0x0000d800ff007b82 */ /* 0x000e300000000800 */
[----:B------:R-:W1:Y:S08]  /*0070*/  LDC.64 R2, c[0x0][0x390] ;  /* 0x0000e400ff027b82 */ /* 0x000e700000000a00 */
[----:B------:R-:W4:Y:S08]  /*0080*/  LDC.64 R4, c[0x0][0x380] ;  /* 0x0000e000ff047b82 */ /* 0x000f300000000a00 */
[----:B------:R-:W2:Y:S01]  /*0090*/  S2UR UR6, SR_CTAID.Y ;  /* 0x00000000000679c3 */ /* 0x000ea20000002600 */
[----:B0-----:R-:W-:Y:S01]  /*00a0*/  IMAD R0, R0, UR4, R7 ;  /* 0x0000000400007c24 */ /* 0x001fe2000f8e0207 */
[----:B------:R-:W0:Y:S04]  /*00b0*/  LDCU.64 UR4, c[0x0][0x358] ;  /* 0x00006b00ff0477ac */ /* 0x000e280008000a00 */
[----:B------:R-:W-:-:S02]  /*00c0*/  SHF.R.S32.HI R8, RZ, 0x1f, R0 ;  /* 0x0000001fff087819 */ /* 0x000fc40000011400 */
[----:B------:R-:W2:Y:S01]  /*00d0*/  LDC R9, c[0x0][0x364] ;  /* 0x0000d900ff097b82 */ /* 0x000ea20000000800 */
[----:B-1----:R-:W-:-:S04]  /*00e0*/  IMAD.WIDE.U32 R2, R0, UR8, R2 ;  /* 0x0000000800027c25 */ /* 0x002fc8000f8e0002 */
[C---:B------:R-:W-:Y:S02]  /*00f0*/  IMAD R7, R8.reuse, UR8, RZ ;  /* 0x0000000808077c24 */ /* 0x040fe4000f8e02ff */
[----:B---3--:R-:W-:Y:S02]  /*0100*/  IMAD R11, R8, UR10, RZ ;  /* 0x0000000a080b7c24 */ /* 0x008fe4000f8e02ff */
[C---:B------:R-:W-:Y:S02]  /*0110*/  IMAD R7, R0.reuse, UR9, R7 ;  /* 0x0000000900077c24 */ /* 0x040fe4000f8e0207 */
[C---:B------:R-:W-:Y:S02]  /*0120*/  IMAD R11, R0.reuse, UR11, R11 ;  /* 0x0000000b000b7c24 */ /* 0x040fe4000f8e020b */
[----:B----4-:R-:W-:Y:S01]  /*0130*/  IMAD.WIDE.U32 R4, R0, UR10, R4 ;  /* 0x0000000a00047c25 */ /* 0x010fe2000f8e0004 */
[----:B------:R-:W-:-:S04]  /*0140*/  IADD3 R3, PT, PT, R3, R7, RZ ;  /* 0x0000000703037210 */ /* 0x000fc80007ffe0ff */
[----:B------:R-:W-:-:S03]  /*0150*/  IADD3 R5, PT, PT, R5, R11, RZ ;  /* 0x0000000b05057210 */ /* 0x000fc60007ffe0ff */
[----:B------:R-:W-:-:S04]  /*0160*/  IMAD.WIDE R4, R0, 0x4, R4 ;  /* 0x0000000400047825 */ /* 0x000fc800078e0204 */
[----:B--2---:R-:W-:Y:S01]  /*0170*/  IMAD R9, R9, UR6, R6 ;  /* 0x0000000609097c24 */ /* 0x004fe2000f8e0206 */
[----:B------:R-:W1:Y:S01]  /*0180*/  LDCU.64 UR6, c[0x0][0x3a8] ;  /* 0x00007500ff0677ac */ /* 0x000e620008000a00 */
[----:B0-----:R-:W2:Y:S01]  /*0190*/  LDG.E R5, desc[UR4][R4.64] ;  /* 0x0000000404057981 */ /* 0x001ea2000c1e1900 */
[----:B------:R-:W0:Y:S01]  /*01a0*/  LDC.64 R6, c[0x0][0x3a0] ;  /* 0x0000e800ff067b82 */ /* 0x000e220000000a00 */
[----:B------:R-:W-:-:S06]  /*01b0*/  IMAD.WIDE.U32 R2, R9, 0x4, R2 ;  /* 0x0000000409027825 */ /* 0x000fcc00078e0002 */
[----:B------:R-:W2:Y:S01]  /*01c0*/  LDG.E R2, desc[UR4][R2.64] ;  /* 0x0000000402027981 */ /* 0x000ea2000c1e1900 */
[----:B-1----:R-:W-:-:S04]  /*01d0*/  IMAD R11, R8, UR6, RZ ;  /* 0x00000006080b7c24 */ /* 0x002fc8000f8e02ff */
[C---:B------:R-:W-:Y:S02]  /*01e0*/  IMAD R11, R0.reuse, UR7, R11 ;  /* 0x00000007000b7c24 */ /* 0x040fe4000f8e020b */
[----:B0-----:R-:W-:-:S05]  /*01f0*/  IMAD.WIDE.U32 R6, R0, UR6, R6 ;  /* 0x0000000600067c25 */ /* 0x001fca000f8e0006 */
[----:B------:R-:W-:-:S03]  /*0200*/  IADD3 R7, PT, PT, R7, R11, RZ ;  /* 0x0000000b07077210 */ /* 0x000fc60007ffe0ff */
[----:B------:R-:W-:-:S04]  /*0210*/  IMAD.WIDE.U32 R6, R9, 0x4, R6 ;  /* 0x0000000409067825 */ /* 0x000fc800078e0006 */
[----:B--2---:R-:W-:-:S05]  /*0220*/  FMUL R9, R2, R5 ;  /* 0x0000000502097220 */ /* 0x004fca0000400000 */
[----:B------:R-:W-:Y:S01]  /*0230*/  STG.E desc[UR4][R6.64], R9 ;  /* 0x0000000906007986 */ /* 0x000fe2000c101904 */
[----:B------:R-:W-:Y:S05]  /*0240*/  EXIT ;  /* 0x000000000000794d */ /* 0x000fea0003800000 */
.L_x_16:
        /* <DEDUP_REMOVED lines=11> */
.L_x_29:


//--------------------- .text._Z7matDiffPfmS_mS_m --------------------------
	.section	.text._Z7matDiffPfmS_mS_m,"ax",@progbits
	.align	128
        .global         _Z7matDiffPfmS_mS_m
        .type           _Z7matDiffPfmS_mS_m,@function
        .size           _Z7matDiffPfmS_mS_m,(.L_x_30 - _Z7matDiffPfmS_mS_m)
        .other          _Z7matDiffPfmS_mS_m,@"STO_CUDA_ENTRY STV_DEFAULT"
_Z7matDiffPfmS_mS_m:
.text._Z7matDiffPfmS_mS_m:
        /* <DEDUP_REMOVED lines=21> */
[----:B------:R-:W-:Y:S01]  /*0150*/  IADD3 R5, PT, PT, R5, R11, RZ ;  /* 0x0000000b05057210 */ /* 0x000fe20007ffe0ff */
[----:B--2---:R-:W-:Y:S01]  /*0160*/  IMAD R9, R9, UR6, R6 ;  /* 0x0000000609097c24 */ /* 0x004fe2000f8e0206 */
[----:B------:R-:W1:Y:S01]  /*0170*/  LDCU.64 UR6, c[0x0][0x3a8] ;  /* 0x00007500ff0677ac */ /* 0x000e620008000a00 */
[----:B------:R-:W2:Y:S02]  /*0180*/  LDC.64 R6, c[0x0][0x3a0] ;  /* 0x0000e800ff067b82 */ /* 0x000ea40000000a00 */
[----:B------:R-:W-:-:S04]  /*0190*/  IMAD.WIDE.U32 R2, R9, 0x4, R2 ;  /* 0x0000000409027825 */ /* 0x000fc800078e0002 */
[----:B------:R-:W-:Y:S02]  /*01a0*/  IMAD.WIDE.U32 R4, R9, 0x4, R4 ;  /* 0x0000000409047825 */ /* 0x000fe400078e0004 */
[----:B0-----:R-:W3:Y:S04]  /*01b0*/  LDG.E R2, desc[UR4][R2.64] ;  /* 0x0000000402027981 */ /* 0x001ee8000c1e1900 */
[----:B------:R-:W3:Y:S01]  /*01c0*/  LDG.E R5, desc[UR4][R4.64] ;  /* 0x0000000404057981 */ /* 0x000ee2000c1e1900 */
[----:B-1----:R-:W-:-:S04]  /*01d0*/  IMAD R11, R8, UR6, RZ ;  /* 0x00000006080b7c24 */ /* 0x002fc8000f8e02ff */
[C---:B------:R-:W-:Y:S02]  /*01e0*/  IMAD R11, R0.reuse, UR7, R11 ;  /* 0x00000007000b7c24 */ /* 0x040fe4000f8e020b */
[----:B--2---:R-:W-:-:S05]  /*01f0*/  IMAD.WIDE.U32 R6, R0, UR6, R6 ;  /* 0x0000000600067c25 */ /* 0x004fca000f8e0006 */
[----:B------:R-:W-:-:S03]  /*0200*/  IADD3 R7, PT, PT, R7, R11, RZ ;  /* 0x0000000b07077210 */ /* 0x000fc60007ffe0ff */
[----:B------:R-:W-:-:S04]  /*0210*/  IMAD.WIDE.U32 R6, R9, 0x4, R6 ;  /* 0x0000000409067825 */ /* 0x000fc800078e0006 */
[----:B---3--:R-:W-:-:S05]  /*0220*/  FADD R9, R2, -R5 ;  /* 0x8000000502097221 */ /* 0x008fca0000000000 */
[----:B------:R-:W-:Y:S01]  /*0230*/  STG.E desc[UR4][R6.64], R9 ;  /* 0x0000000906007986 */ /* 0x000fe2000c101904 */
[----:B------:R-:W-:Y:S05]  /*0240*/  EXIT ;  /* 0x000000000000794d */ /* 0x000fea0003800000 */
.L_x_17:
        /* <DEDUP_REMOVED lines=11> */
.L_x_30:


//--------------------- .text._Z7matMultPfmS_mS_mm --------------------------
	.section	.text._Z7matMultPfmS_mS_mm,"ax",@progbits
	.align	128
        .global         _Z7matMultPfmS_mS_mm
        .type           _Z7matMultPfmS_mS_mm,@function
        .size           _Z7matMultPfmS_mS_mm,(.L_x_31 - _Z7matMultPfmS_mS_mm)
        .other          _Z7matMultPfmS_mS_mm,@"STO_CUDA_ENTRY STV_DEFAULT"
_Z7matMultPfmS_mS_mm:
.text._Z7matMultPfmS_mS_mm:
[----:B------:R-:W-:Y:S08]  /*0000*/  LDC R1, c[0x0][0x37c] ;  /* 0x0000df00ff017b82 */ /* 0x000ff00000000800 */
[----:B------:R-:W0:Y:S01]  /*0010*/  S2UR UR4, SR_CTAID.Y ;  /* 0x00000000000479c3 */ /* 0x000e220000002600 */
[----:B------:R-:W1:Y:S01]  /*0020*/  S2R R17, SR_TID.Y ;  /* 0x0000000000117919 */ /* 0x000e620000002200 */
[----:B------:R-:W2:Y:S01]  /*0030*/  LDCU.64 UR12, c[0x0][0x388] ;  /* 0x00007100ff0c77ac */ /* 0x000ea20008000a00 */
[----:B------:R-:W-:Y:S01]  /*0040*/  HFMA2 R15, -RZ, RZ, 0, 0 ;  /* 0x00000000ff0f7431 */ /* 0x000fe200000001ff */
[----:B------:R-:W3:Y:S01]  /*0050*/  S2R R16, SR_TID.X ;  /* 0x0000000000107919 */ /* 0x000ee20000002100 */
[----:B------:R-:W4:Y:S03]  /*0060*/  LDCU.64 UR10, c[0x0][0x358] ;  /* 0x00006b00ff0a77ac */ /* 0x000f260008000a00 */
[----:B------:R-:W0:Y:S08]  /*0070*/  LDC R9, c[0x0][0x3b0] ;  /* 0x0000ec00ff097b82 */ /* 0x000e300000000800 */
[----:B------:R-:W5:Y:S08]  /*0080*/  S2UR UR7, SR_CTAID.X ;  /* 0x00000000000779c3 */ /* 0x000f700000002500 */
[----:B------:R-:W2:Y:S08]  /*0090*/  LDC.64 R12, c[0x0][0x398] ;  /* 0x0000e600ff0c7b82 */ /* 0x000eb00000000a00 */
[----:B------:R-:W4:Y:S01]  /*00a0*/  LDC.64 R4, c[0x0][0x390] ;  /* 0x0000e400ff047b82 */ /* 0x000f220000000a00 */
[----:B0-----:R-:W-:Y:S01]  /*00b0*/  IMAD R0, R9, UR4, RZ ;  /* 0x0000000409007c24 */ /* 0x001fe2000f8e02ff */
[----:B------:R-:W-:-:S04]  /*00c0*/  USHF.L.U32 UR4, UR4, 0x2, URZ ;  /* 0x0000000204047899 */ /* 0x000fc800080006ff */
[----:B------:R-:W-:Y:S02]  /*00d0*/  SHF.L.U32 R20, R0, 0x2, RZ ;  /* 0x0000000200147819 */ /* 0x000fe400000006ff */
[----:B------:R-:W0:Y:S01]  /*00e0*/  LDC.64 R6, c[0x0][0x380] ;  /* 0x0000e000ff067b82 */ /* 0x000e220000000a00 */
[----:B-----5:R-:W-:Y:S01]  /*00f0*/  UIMAD.WIDE.U32 UR8, UR7, 0x10, URZ ;  /* 0x00000010070878a5 */ /* 0x020fe2000f8e00ff */
[C---:B------:R-:W-:Y:S02]  /*0100*/  IADD3 R23, PT, PT, R20.reuse, -0x1, R9 ;  /* 0xffffffff14177810 */ /* 0x040fe40007ffe009 */
[C---:B-1----:R-:W-:Y:S02]  /*0110*/  IADD3 R21, PT, PT, R17.reuse, UR4, RZ ;  /* 0x0000000411157c10 */ /* 0x042fe4000fffe0ff */
[----:B------:R-:W-:Y:S01]  /*0120*/  ISETP.GT.AND P0, PT, R20, R23, PT ;  /* 0x000000171400720c */ /* 0x000fe20003f04270 */
[----:B--2---:R-:W-:-:S03]  /*0130*/  IMAD.WIDE.U32 R2, R17, R12, UR8 ;  /* 0x0000000811027e25 */ /* 0x004fc6000f8e000c */
[----:B----4-:R-:W-:Y:S01]  /*0140*/  IADD3 R4, P1, PT, R2, R4, RZ ;  /* 0x0000000402047210 */ /* 0x010fe20007f3e0ff */
[----:B------:R-:W-:-:S04]  /*0150*/  IMAD R2, R17, R13, R3 ;  /* 0x0000000d11027224 */ /* 0x000fc800078e0203 */
[----:B------:R-:W-:Y:S02]  /*0160*/  IMAD.X R5, R2, 0x1, R5, P1 ;  /* 0x0000000102057824 */ /* 0x000fe400008e0605 */
[----:B0-----:R-:W-:Y:S02]  /*0170*/  IMAD.WIDE.U32 R6, R21, UR12, R6 ;  /* 0x0000000c15067c25 */ /* 0x001fe4000f8e0006 */
[----:B---3--:R-:W-:Y:S05]  /*0180*/  @P0 BRA `(.L_x_18) ;  /* 0x0000000800080947 */ /* 0x008fea0003800000 */
[----:B------:R-:W0:Y:S01]  /*0190*/  S2UR UR6, SR_CgaCtaId ;  /* 0x00000000000679c3 */ /* 0x000e220000008800 */
[----:B------:R-:W-:Y:S01]  /*01a0*/  IMAD R3, R9, UR4, R9 ;  /* 0x0000000409037c24 */ /* 0x000fe2000f8e0209 */
[----:B------:R-:W-:Y:S01]  /*01b0*/  LOP3.LUT R0, RZ, R20, RZ, 0x33, !PT ;  /* 0x00000014ff007212 */ /* 0x000fe200078e33ff */
[----:B------:R-:W-:Y:S01]  /*01c0*/  UMOV UR4, 0x400 ;  /* 0x0000040000047882 */ /* 0x000fe20000000000 */
[----:B------:R-:W-:Y:S01]  /*01d0*/  IMAD R7, R21, UR13, R7 ;  /* 0x0000000d15077c24 */ /* 0x000fe2000f8e0207 */
[----:B------:R-:W-:Y:S01]  /*01e0*/  UIADD3 UR5, UPT, UPT, UR4, 0x40, URZ ;  /* 0x0000004004057890 */ /* 0x000fe2000fffe0ff */
[----:B------:R-:W-:Y:S01]  /*01f0*/  VIADDMNMX R3, R20, 0x4, R3, !PT ;  /* 0x0000000414037846 */ /* 0x000fe20007800103 */
[----:B------:R-:W-:-:S04]  /*0200*/  IMAD.MOV.U32 R15, RZ, RZ, RZ ;  /* 0x000000ffff0f7224 */ /* 0x000fc800078e00ff */
[----:B------:R-:W-:Y:S01]  /*0210*/  IMAD.IADD R8, R3, 0x1, R0 ;  /* 0x0000000103087824 */ /* 0x000fe200078e0200 */
[----:B------:R-:W-:-:S04]  /*0220*/  SHF.L.U64.HI R3, R12, 0x2, R13 ;  /* 0x000000020c037819 */ /* 0x000fc8000001020d */
[C---:B------:R-:W-:Y:S02]  /*0230*/  LOP3.LUT R0, R8.reuse, 0xc, RZ, 0xc0, !PT ;  /* 0x0000000c08007812 */ /* 0x040fe400078ec0ff */
[----:B------:R-:W-:Y:S02]  /*0240*/  ISETP.GE.U32.AND P0, PT, R8, 0xc, PT ;  /* 0x0000000c0800780c */ /* 0x000fe40003f06070 */
[----:B------:R-:W-:Y:S02]  /*0250*/  ISETP.NE.AND P1, PT, R0, 0xc, PT ;  /* 0x0000000c0000780c */ /* 0x000fe40003f25270 */
[----:B------:R-:W-:Y:S01]  /*0260*/  SHF.L.U32 R0, R12, 0x2, RZ ;  /* 0x000000020c007819 */ /* 0x000fe200000006ff */
[----:B0-----:R-:W-:Y:S02]  /*0270*/  ULEA UR4, UR6, UR4, 0x18 ;  /* 0x0000000406047291 */ /* 0x001fe4000f8ec0ff */
[----:B------:R-:W-:-:S04]  /*0280*/  ULEA UR5, UR6, UR5, 0x18 ;  /* 0x0000000506057291 */ /* 0x000fc8000f8ec0ff */
[C---:B------:R-:W-:Y:S02]  /*0290*/  LEA R19, R17.reuse, UR4, 0x4 ;  /* 0x0000000411137c11 */ /* 0x040fe4000f8e20ff */
[C---:B------:R-:W-:Y:S02]  /*02a0*/  LEA R2, R16.reuse, UR5, 0x2 ;  /* 0x0000000510027c11 */ /* 0x040fe4000f8e10ff */
[----:B------:R-:W-:Y:S02]  /*02b0*/  LEA R18, R16, R19, 0x2 ;  /* 0x0000001310127211 */ /* 0x000fe400078e10ff */
[----:B------:R-:W-:Y:S01]  /*02c0*/  LEA R17, R17, R2, 0x4 ;  /* 0x0000000211117211 */ /* 0x000fe200078e20ff */
[----:B------:R-:W-:Y:S06]  /*02d0*/  @!P1 BRA `(.L_x_19) ;  /* 0x0000000000749947 */ /* 0x000fec0003800000 */
[----:B------:R-:W-:Y:S01]  /*02e0*/  LEA.HI R8, R8, 0x1, RZ, 0x1e ;  /* 0x0000000108087811 */ /* 0x000fe200078ff0ff */
[----:B------:R-:W-:-:S03]  /*02f0*/  IMAD.MOV.U32 R15, RZ, RZ, RZ ;  /* 0x000000ffff0f7224 */ /* 0x000fc600078e00ff */
[----:B------:R-:W-:-:S04]  /*0300*/  LOP3.LUT R8, R8, 0x3, RZ, 0xc0, !PT ;  /* 0x0000000308087812 */ /* 0x000fc800078ec0ff */
[----:B------:R-:W-:-:S07]  /*0310*/  IADD3 R14, PT, PT, -R8, RZ, RZ ;  /* 0x000000ff080e7210 */ /* 0x000fce0007ffe1ff */
.L_x_20:
[----:B------:R-:W-:-:S04]  /*0320*/  IMAD.WIDE.U32 R24, R16, 0x4, R6 ;  /* 0x0000000410187825 */ /* 0x000fc800078e0006 */
[----:B------:R-:W-:Y:S02]  /*0330*/  IMAD.WIDE.U32 R26, R16, 0x4, R4 ;  /* 0x00000004101a7825 */ /* 0x000fe400078e0004 */
[----:B------:R-:W2:Y:S04]  /*0340*/  LDG.E R25, desc[UR10][R24.64] ;  /* 0x0000000a18197981 */ /* 0x000ea8000c1e1900 */
[----:B------:R-:W3:Y:S01]  /*0350*/  LDG.E R26, desc[UR10][R26.64] ;  /* 0x0000000a1a1a7981 */ /* 0x000ee2000c1e1900 */
[----:B------:R-:W-:Y:S01]  /*0360*/  IADD3 R14, PT, PT, R14, 0x1, RZ ;  /* 0x000000010e0e7810 */ /* 0x000fe20007ffe0ff */
[----:B------:R-:W-:Y:S01]  /*0370*/  VIADD R20, R20, 0x4 ;  /* 0x0000000414147836 */ /* 0x000fe20000000000 */
[----:B------:R-:W-:Y:S02]  /*0380*/  IADD3 R6, P3, PT, R6, 0x10, RZ ;  /* 0x0000001006067810 */ /* 0x000fe40007f7e0ff */
[----:B------:R-:W-:-:S02]  /*0390*/  ISETP.NE.AND P1, PT, R14, RZ, PT ;  /* 0x000000ff0e00720c */ /* 0x000fc40003f25270 */
[----:B------:R-:W-:Y:S02]  /*03a0*/  IADD3 R4, P2, PT, R4, R0, RZ ;  /* 0x0000000004047210 */ /* 0x000fe40007f5e0ff */
[----:B------:R-:W-:Y:S02]  /*03b0*/  IADD3.X R7, PT, PT, RZ, R7, RZ, P3, !PT ;  /* 0x00000007ff077210 */ /* 0x000fe40001ffe4ff */
[----:B------:R-:W-:Y:S01]  /*03c0*/  IADD3.X R5, PT, PT, R5, R3, RZ, P2, !PT ;  /* 0x0000000305057210 */ /* 0x000fe200017fe4ff */
[----:B--2---:R-:W-:Y:S04]  /*03d0*/  STS [R18], R25 ;  /* 0x0000001912007388 */ /* 0x004fe80000000800 */
[----:B---3--:R-:W-:Y:S01]  /*03e0*/  STS [R17], R26 ;  /* 0x0000001a11007388 */ /* 0x008fe20000000800 */
[----:B------:R-:W-:Y:S06]  /*03f0*/  BAR.SYNC.DEFER_BLOCKING 0x0 ;  /* 0x0000000000007b1d */ /* 0x000fec0000010000 */
[----:B------:R-:W-:Y:S04]  /*0400*/  LDS R22, [R2] ;  /* 0x0000000002167984 */ /* 0x000fe80000000800 */
[----:B------:R-:W0:Y:S04]  /*0410*/  LDS.128 R8, [R19] ;  /* 0x0000000013087984 */ /* 0x000e280000000c00 */
[----:B------:R-:W1:Y:S04]  /*0420*/  LDS R29, [R2+0x10] ;  /* 0x00001000021d7984 */ /* 0x000e680000000800 */
[----:B------:R-:W2:Y:S04]  /*0430*/  LDS R28, [R2+0x20] ;  /* 0x00002000021c7984 */ /* 0x000ea80000000800 */
[----:B------:R-:W3:Y:S01]  /*0440*/  LDS R27, [R2+0x30] ;  /* 0x00003000021b7984 */ /* 0x000ee20000000800 */
[----:B0-----:R-:W-:-:S04]  /*0450*/  FFMA R8, R8, R22, R15 ;  /* 0x0000001608087223 */ /* 0x001fc8000000000f */
[----:B-1----:R-:W-:-:S04]  /*0460*/  FFMA R9, R29, R9, R8 ;  /* 0x000000091d097223 */ /* 0x002fc80000000008 */
[----:B--2---:R-:W-:-:S04]  /*0470*/  FFMA R10, R28, R10, R9 ;  /* 0x0000000a1c0a7223 */ /* 0x004fc80000000009 */
[----:B---3--:R-:W-:Y:S01]  /*0480*/  FFMA R15, R27, R11, R10 ;  /* 0x0000000b1b0f7223 */ /* 0x008fe2000000000a */
[----:B------:R-:W-:Y:S06]  /*0490*/  BAR.SYNC.DEFER_BLOCKING 0x0 ;  /* 0x0000000000007b1d */ /* 0x000fec0000010000 */
[----:B------:R-:W-:Y:S05]  /*04a0*/  @P1 BRA `(.L_x_20) ;  /* 0xfffffffc009c1947 */ /* 0x000fea000383ffff */
.L_x_19:
[----:B------:R-:W-:Y:S05]  /*04b0*/  @!P0 BRA `(.L_x_18) ;  /* 0x00000004003c8947 */ /* 0x000fea0003800000 */
[C---:B------:R-:W-:Y:S01]  /*04c0*/  IMAD.SHL.U32 R25, R12.reuse, 0x8, RZ ;  /* 0x000000080c197824 */ /* 0x040fe200078e00ff */
[----:B------:R-:W-:-:S04]  /*04d0*/  SHF.L.U64.HI R12, R12, 0x3, R13 ;  /* 0x000000030c0c7819 */ /* 0x000fc8000001020d */
[----:B------:R-:W-:-:S04]  /*04e0*/  IADD3 R25, P0, PT, R25, R25, RZ ;  /* 0x0000001919197210 */ /* 0x000fc80007f1e0ff */
[----:B------:R-:W-:-:S09]  /*04f0*/  IADD3.X R22, PT, PT, R12, R12, RZ, P0, !PT ;  /* 0x0000000c0c167210 */ /* 0x000fd200007fe4ff */
.L_x_21:
[----:B------:R-:W-:-:S04]  /*0500*/  IMAD.WIDE.U32 R26, R16, 0x4, R6 ;  /* 0x00000004101a7825 */ /* 0x000fc800078e0006 */
[----:B------:R-:W-:Y:S01]  /*0510*/  IMAD.WIDE.U32 R12, R16, 0x4, R4 ;  /* 0x00000004100c7825 */ /* 0x000fe200078e0004 */
[----:B------:R-:W2:Y:S04]  /*0520*/  LDG.E R29, desc[UR10][R26.64] ;  /* 0x0000000a1a1d7981 */ /* 0x000ea8000c1e1900 */
[----:B------:R-:W3:Y:S04]  /*0530*/  LDG.E R24, desc[UR10][R12.64] ;  /* 0x0000000a0c187981 */ /* 0x000ee8000c1e1900 */
[----:B--2---:R-:W-:Y:S04]  /*0540*/  STS [R18], R29 ;  /* 0x0000001d12007388 */ /* 0x004fe80000000800 */
[----:B---3--:R-:W-:Y:S01]  /*0550*/  STS [R17], R24 ;  /* 0x0000001811007388 */ /* 0x008fe20000000800 */
[----:B------:R-:W-:Y:S06]  /*0560*/  BAR.SYNC.DEFER_BLOCKING 0x0 ;  /* 0x0000000000007b1d */ /* 0x000fec0000010000 */
[----:B------:R-:W-:Y:S04]  /*0570*/  LDS R14, [R2] ;  /* 0x00000000020e7984 */ /* 0x000fe80000000800 */
[----:B------:R-:W0:Y:S04]  /*0580*/  LDS.128 R8, [R19] ;  /* 0x0000000013087984 */ /* 0x000e280000000c00 */
[----:B------:R-:W-:Y:S01]  /*0590*/  LDS R28, [R2+0x20] ;  /* 0x00002000021c7984 */ /* 0x000fe20000000800 */
[----:B0-----:R-:W-:Y:S01]  /*05a0*/  FFMA R8, R8, R14, R15 ;  /* 0x0000000e08087223 */ /* 0x001fe2000000000f */
[----:B------:R-:W-:-:S02]  /*05b0*/  IADD3 R14, P0, PT, R12, R0, RZ ;  /* 0x000000000c0e7210 */ /* 0x000fc40007f1e0ff */
[----:B------:R-:W0:Y:S02]  /*05c0*/  LDS R15, [R2+0x10] ;  /* 0x00001000020f7984 */ /* 0x000e240000000800 */
[----:B0-----:R-:W-:Y:S01]  /*05d0*/  FFMA R9, R15, R9, R8 ;  /* 0x000000090f097223 */ /* 0x001fe20000000008 */
[----:B------:R-:W-:-:S03]  /*05e0*/  IADD3.X R15, PT, PT, R13, R3, RZ, P0, !PT ;  /* 0x000000030d0f7210 */ /* 0x000fc600007fe4ff */
[----:B------:R-:W-:Y:S02]  /*05f0*/  FFMA R10, R28, R10, R9 ;  /* 0x0000000a1c0a7223 */ /* 0x000fe40000000009 */
[----:B------:R-:W0:Y:S01]  /*0600*/  LDS R9, [R2+0x30] ;  /* 0x0000300002097984 */ /* 0x000e220000000800 */
[----:B------:R-:W-:Y:S06]  /*0610*/  BAR.SYNC.DEFER_BLOCKING 0x0 ;  /* 0x0000000000007b1d */ /* 0x000fec0000010000 */
[----:B------:R-:W2:Y:S04]  /*0620*/  LDG.E R29, desc[UR10][R26.64+0x10] ;  /* 0x0000100a1a1d7981 */ /* 0x000ea8000c1e1900 */
[----:B------:R-:W3:Y:S01]  /*0630*/  LDG.E R24, desc[UR10][R14.64] ;  /* 0x0000000a0e187981 */ /* 0x000ee2000c1e1900 */
[----:B0-----:R-:W-:-:S03]  /*0640*/  FFMA R13, R9, R11, R10 ;  /* 0x0000000b090d7223 */ /* 0x001fc6000000000a */
[----:B--2---:R-:W-:Y:S04]  /*0650*/  STS [R18], R29 ;  /* 0x0000001d12007388 */ /* 0x004fe80000000800 */
[----:B---3--:R-:W-:Y:S01]  /*0660*/  STS [R17], R24 ;  /* 0x0000001811007388 */ /* 0x008fe20000000800 */
[----:B------:R-:W-:Y:S06]  /*0670*/  BAR.SYNC.DEFER_BLOCKING 0x0 ;  /* 0x0000000000007b1d */ /* 0x000fec0000010000 */
[----:B------:R-:W-:Y:S04]  /*0680*/  LDS R12, [R2] ;  /* 0x00000000020c7984 */ /* 0x000fe80000000800 */
[----:B------:R-:W0:Y:S04]  /*0690*/  LDS.128 R8, [R19] ;  /* 0x0000000013087984 */ /* 0x000e280000000c00 */
[----:B------:R-:W-:Y:S01]  /*06a0*/  LDS R28, [R2+0x20] ;  /* 0x00002000021c7984 */ /* 0x000fe20000000800 */
[----:B0-----:R-:W-:-:S03]  /*06b0*/  FFMA R8, R8, R12, R13 ;  /* 0x0000000c08087223 */ /* 0x001fc6000000000d */
[----:B------:R-:W0:Y:S01]  /*06c0*/  LDS R13, [R2+0x10] ;  /* 0x00001000020d7984 */ /* 0x000e220000000800 */
[----:B------:R-:W-:Y:S01]  /*06d0*/  IADD3 R12, P0, PT, R14, R0, RZ ;  /* 0x000000000e0c7210 */ /* 0x000fe20007f1e0ff */
[----:B0-----:R-:W-:-:S04]  /*06e0*/  FFMA R9, R13, R9, R8 ;  /* 0x000000090d097223 */ /* 0x001fc80000000008 */
[----:B------:R-:W-:Y:S02]  /*06f0*/  FFMA R10, R28, R10, R9 ;  /* 0x0000000a1c0a7223 */ /* 0x000fe40000000009 */
[----:B------:R-:W0:Y:S01]  /*0700*/  LDS R9, [R2+0x30] ;  /* 0x0000300002097984 */ /* 0x000e220000000800 */
[----:B------:R-:W-:Y:S01]  /*0710*/  BAR.SYNC.DEFER_BLOCKING 0x0 ;  /* 0x0000000000007b1d */ /* 0x000fe20000010000 */
[----:B------:R-:W-:-:S05]  /*0720*/  IMAD.X R13, R15, 0x1, R3, P0 ;  /* 0x000000010f0d7824 */ /* 0x000fca00000e0603 */
        /* <DEDUP_REMOVED lines=8> */
[----:B------:R-:W1:Y:S04]  /*07b0*/  LDS R29, [R2+0x10] ;  /* 0x00001000021d7984 */ /* 0x000e680000000800 */
[----:B------:R-:W-:Y:S01]  /*07c0*/  LDS R24, [R2+0x30] ;  /* 0x0000300002187984 */ /* 0x000fe20000000800 */
[----:B0-----:R-:W-:-:S04]  /*07d0*/  FFMA R28, R8, R28, R15 ;  /* 0x0000001c081c7223 */ /* 0x001fc8000000000f */
[----:B-1----:R-:W-:Y:S02]  /*07e0*/  FFMA R29, R29, R9, R28 ;  /* 0x000000091d1d7223 */ /* 0x002fe4000000001c */
[----:B------:R-:W0:Y:S01]  /*07f0*/  LDS R28, [R2+0x20] ;  /* 0x00002000021c7984 */ /* 0x000e220000000800 */
[----:B------:R-:W-:Y:S01]  /*0800*/  BAR.SYNC.DEFER_BLOCKING 0x0 ;  /* 0x0000000000007b1d */ /* 0x000fe20000010000 */
[----:B------:R-:W-:-:S04]  /*0810*/  IADD3 R8, P0, PT, R12, R0, RZ ;  /* 0x000000000c087210 */ /* 0x000fc80007f1e0ff */
[----:B------:R-:W-:Y:S01]  /*0820*/  IADD3.X R9, PT, PT, R13, R3, RZ, P0, !PT ;  /* 0x000000030d097210 */ /* 0x000fe200007fe4ff */
[----:B------:R-:W2:Y:S04]  /*0830*/  LDG.E R27, desc[UR10][R26.64+0x30] ;  /* 0x0000300a1a1b7981 */ /* 0x000ea8000c1e1900 */
[----:B------:R-:W3:Y:S01]  /*0840*/  LDG.E R8, desc[UR10][R8.64] ;  /* 0x0000000a08087981 */ /* 0x000ee2000c1e1900 */
[----:B0-----:R-:W-:-:S04]  /*0850*/  FFMA R10, R28, R10, R29 ;  /* 0x0000000a1c0a7223 */ /* 0x001fc8000000001d */
[----:B------:R-:W-:Y:S01]  /*0860*/  FFMA R11, R24, R11, R10 ;  /* 0x0000000b180b7223 */ /* 0x000fe2000000000a */
[----:B------:R-:W-:-:S04]  /*0870*/  IADD3 R20, PT, PT, R20, 0x10, RZ ;  /* 0x0000001014147810 */ /* 0x000fc80007ffe0ff */
[----:B------:R-:W-:Y:S02]  /*0880*/  ISETP.GT.AND P0, PT, R20, R23, PT ;  /* 0x000000171400720c */ /* 0x000fe40003f04270 */
[----:B------:R-:W-:Y:S02]  /*0890*/  IADD3 R4, P1, PT, R4, R25, RZ ;  /* 0x0000001904047210 */ /* 0x000fe40007f3e0ff */
[----:B------:R-:W-:-:S03]  /*08a0*/  IADD3 R6, P2, PT, R6, 0x40, RZ ;  /* 0x0000004006067810 */ /* 0x000fc60007f5e0ff */
[----:B------:R-:W-:Y:S01]  /*08b0*/  IMAD.X R5, R5, 0x1, R22, P1 ;  /* 0x0000000105057824 */ /* 0x000fe200008e0616 */
[----:B------:R-:W-:Y:S01]  /*08c0*/  IADD3.X R7, PT, PT, RZ, R7, RZ, P2, !PT ;  /* 0x00000007ff077210 */ /* 0x000fe200017fe4ff */
        /* <DEDUP_REMOVED lines=13> */
[----:B------:R-:W-:Y:S05]  /*09a0*/  @!P0 BRA `(.L_x_21) ;  /* 0xfffffff800d48947 */ /* 0x000fea000383ffff */
.L_x_18:
[----:B------:R-:W0:Y:S01]  /*09b0*/  LDC.64 R4, c[0x0][0x3a8] ;  /* 0x0000ea00ff047b82 */ /* 0x000e220000000a00 */
[----:B------:R-:W-:-:S04]  /*09c0*/  USHF.L.U32 UR4, UR7, 0x2, URZ ;  /* 0x0000000207047899 */ /* 0x000fc800080006ff */
[----:B------:R-:W-:-:S03]  /*09d0*/  UIMAD.WIDE.U32 UR4, UR4, 0x4, URZ ;  /* 0x00000004040478a5 */ /* 0x000fc6000f8e00ff */
[----:B------:R-:W1:Y:S03]  /*09e0*/  LDC.64 R6, c[0x0][0x3a0] ;  /* 0x0000e800ff067b82 */ /* 0x000e660000000a00 */
[----:B0-----:R-:W-:-:S04]  /*09f0*/  IMAD.WIDE.U32 R2, R21, R4, UR4 ;  /* 0x0000000415027e25 */ /* 0x001fc8000f8e0004 */
[----:B------:R-:W-:Y:S01]  /*0a00*/  IMAD R0, R21, R5, R3 ;  /* 0x0000000515007224 */ /* 0x000fe200078e0203 */
[----:B-1----:R-:W-:-:S04]  /*0a10*/  IADD3 R2, P0, PT, R2, R6, RZ ;  /* 0x0000000602027210 */ /* 0x002fc80007f1e0ff */
[----:B------:R-:W-:-:S03]  /*0a20*/  IADD3.X R3, PT, PT, R0, R7, RZ, P0, !PT ;  /* 0x0000000700037210 */ /* 0x000fc600007fe4ff */
[----:B------:R-:W-:-:S05]  /*0a30*/  IMAD.WIDE.U32 R16, R16, 0x4, R2 ;  /* 0x0000000410107825 */ /* 0x000fca00078e0002 */
[----:B------:R-:W-:Y:S01]  /*0a40*/  STG.E desc[UR10][R16.64], R15 ;  /* 0x0000000f10007986 */ /* 0x000fe2000c10190a */
[----:B------:R-:W-:Y:S05]  /*0a50*/  EXIT ;  /* 0x000000000000794d */ /* 0x000fea0003800000 */
.L_x_22:
        /* <DEDUP_REMOVED lines=10> */
.L_x_31:


//--------------------- .text._Z10fillRandomPfimS_ --------------------------
	.section	.text._Z10fillRandomPfimS_,"ax",@progbits
	.align	128
        .global         _Z10fillRandomPfimS_
        .type           _Z10fillRandomPfimS_,@function
        .size           _Z10fillRandomPfimS_,(.L_x_32 - _Z10fillRandomPfimS_)
        .other          _Z10fillRandomPfimS_,@"STO_CUDA_ENTRY STV_DEFAULT"
_Z10fillRandomPfimS_:
.text._Z10fillRandomPfimS_:
[----:B------:R-:W-:Y:S01]  /*0000*/  LDC R1, c[0x0][0x37c] ;  /* 0x0000df00ff017b82 */ /* 0x000fe20000000800 */
[----:B------:R-:W0:Y:S07]  /*0010*/  S2R R0, SR_TID.X ;  /* 0x0000000000007919 */ /* 0x000e2e0000002100 */
[----:B------:R-:W0:Y:S01]  /*0020*/  LDC R9, c[0x0][0x360] ;  /* 0x0000d800ff097b82 */ /* 0x000e220000000800 */
[----:B------:R-:W1:Y:S01]  /*0030*/  LDCU UR8, c[0x0][0x388] ;  /* 0x00007100ff0877ac */ /* 0x000e620008000800 */
[----:B------:R-:W2:Y:S01]  /*0040*/  S2R R3, SR_TID.Y ;  /* 0x0000000000037919 */ /* 0x000ea20000002200 */
[----:B------:R-:W3:Y:S05]  /*0050*/  LDCU.64 UR4, c[0x0][0x358] ;  /* 0x00006b00ff0477ac */ /* 0x000eea0008000a00 */
[----:B------:R-:W0:Y:S08]  /*0060*/  S2UR UR6, SR_CTAID.X ;  /* 0x00000000000679c3 */ /* 0x000e300000002500 */
[----:B------:R-:W2:Y:S08]  /*0070*/  S2UR UR7, SR_CTAID.Y ;  /* 0x00000000000779c3 */ /* 0x000eb00000002600 */
[----:B------:R-:W2:Y:S08]  /*0080*/  LDC R6, c[0x0][0x364] ;  /* 0x0000d900ff067b82 */ /* 0x000eb00000000800 */
[----:B------:R-:W4:Y:S01]  /*0090*/  LDC.64 R4, c[0x0][0x398] ;  /* 0x0000e600ff047b82 */ /* 0x000f220000000a00 */
[----:B0-----:R-:W-:-:S02]  /*00a0*/  IMAD R9, R9, UR6, R0 ;  /* 0x0000000609097c24 */ /* 0x001fc4000f8e0200 */
[----:B--2---:R-:W-:Y:S01]  /*00b0*/  IMAD R6, R6, UR7, R3 ;  /* 0x0000000706067c24 */ /* 0x004fe2000f8e0203 */
[----:B------:R-:W0:Y:S03]  /*00c0*/  LDCU.64 UR6, c[0x0][0x390] ;  /* 0x00007200ff0677ac */ /* 0x000e260008000a00 */
[----:B-1----:R-:W-:-:S04]  /*00d0*/  IMAD R3, R9, UR8, R6 ;  /* 0x0000000809037c24 */ /* 0x002fc8000f8e0206 */
[----:B----4-:R-:W-:Y:S02]  /*00e0*/  IMAD.WIDE R4, R3, 0x4, R4 ;  /* 0x0000000403047825 */ /* 0x010fe400078e0204 */
[----:B------:R-:W1:Y:S04]  /*00f0*/  LDC.64 R2, c[0x0][0x380] ;  /* 0x0000e000ff027b82 */ /* 0x000e680000000a00 */
[----:B---3--:R-:W2:Y:S01]  /*0100*/  LDG.E R5, desc[UR4][R4.64] ;  /* 0x0000000404057981 */ /* 0x008ea2000c1e1900 */
[----:B------:R-:W-:-:S05]  /*0110*/  SHF.R.S32.HI R0, RZ, 0x1f, R9 ;  /* 0x0000001fff007819 */ /* 0x000fca0000011409 */
[----:B0-----:R-:W-:-:S04]  /*0120*/  IMAD R0, R0, UR6, RZ ;  /* 0x0000000600007c24 */ /* 0x001fc8000f8e02ff */
[C---:B------:R-:W-:Y:S02]  /*0130*/  IMAD R7, R9.reuse, UR7, R0 ;  /* 0x0000000709077c24 */ /* 0x040fe4000f8e0200 */
[----:B-1----:R-:W-:-:S05]  /*0140*/  IMAD.WIDE.U32 R2, R9, UR6, R2 ;  /* 0x0000000609027c25 */ /* 0x002fca000f8e0002 */
[----:B------:R-:W-:-:S03]  /*0150*/  IADD3 R3, PT, PT, R3, R7, RZ ;  /* 0x0000000703037210 */ /* 0x000fc60007ffe0ff */
[----:B------:R-:W-:-:S04]  /*0160*/  IMAD.WIDE.U32 R6, R6, 0x4, R2 ;  /* 0x0000000406067825 */ /* 0x000fc800078e0002 */
[----:B------:R-:W-:-:S04]  /*0170*/  IMAD.WIDE R2, R9, 0x4, R2 ;  /* 0x0000000409027825 */ /* 0x000fc800078e0202 */
[----:B--2---:R-:W-:Y:S01]  /*0180*/  FMUL R11, R5, 10 ;  /* 0x41200000050b7820 */ /* 0x004fe20000400000 */
[----:B------:R-:W-:Y:S04]  /*0190*/  STG.E desc[UR4][R6.64], R5 ;  /* 0x0000000506007986 */ /* 0x000fe8000c101904 */
[----:B------:R-:W-:Y:S01]  /*01a0*/  REDG.E.ADD.F32.FTZ.RN.STRONG.GPU desc[UR4][R2.64], R11 ;  /* 0x0000000b020079a6 */ /* 0x000fe2000c12f304 */
[----:B------:R-:W-:Y:S05]  /*01b0*/  EXIT ;  /* 0x000000000000794d */ /* 0x000fea0003800000 */
.L_x_23:
        /* <DEDUP_REMOVED lines=12> */
.L_x_32:


//--------------------- .nv.shared.reserved.0     --------------------------
	.section	.nv.shared.reserved.0,"aw",@nobits
	.weak		__nv_reservedSMEM_offset_0_alias
	.size		__nv_reservedSMEM_offset_0_alias, 0, 64
	.other		__nv_reservedSMEM_offset_0_alias,@"STO_CUDA_RESERVED_SHARED STV_DEFAULT"
__nv_reservedSMEM_offset_0_alias:
	.zero		0
	.zero		64


//--------------------- .nv.shared._Z17multMatVecPlusVecPfmS_S_S_i --------------------------
	.section	.nv.shared._Z17multMatVecPlusVecPfmS_S_S_i,"aw",@nobits
	.sectionflags	@""
	.align	4
.nv.shared._Z17multMatVecPlusVecPfmS_S_S_i:
	.zero		1104


//--------------------- .nv.shared._Z7matMultPfmS_mS_mm --------------------------
	.section	.nv.shared._Z7matMultPfmS_mS_mm,"aw",@nobits
	.sectionflags	@""
	.align	4
.nv.shared._Z7matMultPfmS_mS_mm:
	.zero		1152


//--------------------- .nv.constant0._Z10getDiagMatPfmS_m --------------------------
	.section	.nv.constant0._Z10getDiagMatPfmS_m,"a",@progbits
	.sectionflags	@""
	.align	4
.nv.constant0._Z10getDiagMatPfmS_m:
	.zero		928


//--------------------- .nv.constant0._Z13invertDiagMatPfm --------------------------
	.section	.nv.constant0._Z13invertDiagMatPfm,"a",@progbits
	.sectionflags	@""
	.align	4
.nv.constant0._Z13invertDiagMatPfm:
	.zero		912


//--------------------- .nv.constant0._Z17multDiagMatAndVecPfmS_S_ --------------------------
	.section	.nv.constant0._Z17multDiagMatAndVecPfmS_S_,"a",@progbits
	.sectionflags	@""
	.align	4
.nv.constant0._Z17multDiagMatAndVecPfmS_S_:
	.zero		928


//--------------------- .nv.constant0._Z17multMatVecPlusVecPfmS_S_S_i --------------------------
	.section	.nv.constant0._Z17multMatVecPlusVecPfmS_S_S_i,"a",@progbits
	.sectionflags	@""
	.align	4
.nv.constant0._Z17multMatVecPlusVecPfmS_S_S_i:
	.zero		940


//--------------------- .nv.constant0._Z17multDiagMatAndMatPfmS_mS_m --------------------------
	.section	.nv.constant0._Z17multDiagMatAndMatPfmS_mS_m,"a",@progbits
	.sectionflags	@""
	.align	4
.nv.constant0._Z17multDiagMatAndMatPfmS_mS_m:
	.zero		944


//--------------------- .nv.constant0._Z7matDiffPfmS_mS_m --------------------------
	.section	.nv.constant0._Z7matDiffPfmS_mS_m,"a",@progbits
	.sectionflags	@""
	.align	4
.nv.constant0._Z7matDiffPfmS_mS_m:
	.zero		944


//--------------------- .nv.constant0._Z7matMultPfmS_mS_mm --------------------------
	.section	.nv.constant0._Z7matMultPfmS_mS_mm,"a",@progbits
	.sectionflags	@""
	.align	4
.nv.constant0._Z7matMultPfmS_mS_mm:
	.zero		952


//--------------------- .nv.constant0._Z10fillRandomPfimS_ --------------------------
	.section	.nv.constant0._Z10fillRandomPfimS_,"a",@progbits
	.sectionflags	@""
	.align	4
.nv.constant0._Z10fillRandomPfimS_:
	.zero		928


//--------------------- SYMBOLS --------------------------

	.type		.nv.reservedSmem.offset0,@object
	.size		.nv.reservedSmem.offset0,0x4
	.type		.nv.reservedSmem.cap,@object
	.size		.nv.reservedSmem.cap,0x4
